//
// Generated by NVIDIA NVVM Compiler
//
// Compiler Build ID: CL-36424714
// Cuda compilation tools, release 13.0, V13.0.88
// Based on NVVM 20.0.0
//

.version 9.0
.target sm_100
.address_size 64

	// .globl	_Z12calc_rowsumsPiS_ii

.visible .entry _Z12calc_rowsumsPiS_ii(
	.param .u64 .ptr .align 1 _Z12calc_rowsumsPiS_ii_param_0,
	.param .u64 .ptr .align 1 _Z12calc_rowsumsPiS_ii_param_1,
	.param .u32 _Z12calc_rowsumsPiS_ii_param_2,
	.param .u32 _Z12calc_rowsumsPiS_ii_param_3
)
{
	.reg .pred 	%p<36>;
	.reg .b32 	%r<147>;
	.reg .b64 	%rd<33>;

	ld.param.u64 	%rd7, [_Z12calc_rowsumsPiS_ii_param_0];
	ld.param.u64 	%rd8, [_Z12calc_rowsumsPiS_ii_param_1];
	ld.param.u32 	%r57, [_Z12calc_rowsumsPiS_ii_param_2];
	ld.param.u32 	%r56, [_Z12calc_rowsumsPiS_ii_param_3];
	cvta.to.global.u64 	%rd1, %rd7;
	cvta.to.global.u64 	%rd2, %rd8;
	mov.u32 	%r58, %ctaid.x;
	mov.u32 	%r59, %ntid.x;
	mov.u32 	%r60, %tid.x;
	mad.lo.s32 	%r1, %r58, %r59, %r60;
	setp.ge.s32 	%p1, %r1, %r57;
	@%p1 bra 	$L__BB0_55;
	setp.lt.s32 	%p2, %r56, 1;
	mov.b32 	%r138, 0;
	@%p2 bra 	$L__BB0_14;
	mul.lo.s32 	%r2, %r56, %r1;
	and.b32  	%r3, %r56, 15;
	setp.lt.u32 	%p3, %r56, 16;
	mov.b32 	%r127, 0;
	mov.u32 	%r138, %r127;
	@%p3 bra 	$L__BB0_5;
	and.b32  	%r127, %r56, 2147483632;
	neg.s32 	%r140, %r127;
	add.s64 	%rd3, %rd1, 32;
	mov.b32 	%r138, 0;
	mov.u32 	%r139, %r2;
$L__BB0_4:
	.pragma "nounroll";
	mul.wide.s32 	%rd9, %r139, 4;
	add.s64 	%rd10, %rd3, %rd9;
	ld.global.u32 	%r65, [%rd10+-32];
	add.s32 	%r66, %r65, %r138;
	ld.global.u32 	%r67, [%rd10+-28];
	add.s32 	%r68, %r67, %r66;
	ld.global.u32 	%r69, [%rd10+-24];
	add.s32 	%r70, %r69, %r68;
	ld.global.u32 	%r71, [%rd10+-20];
	add.s32 	%r72, %r71, %r70;
	ld.global.u32 	%r73, [%rd10+-16];
	add.s32 	%r74, %r73, %r72;
	ld.global.u32 	%r75, [%rd10+-12];
	add.s32 	%r76, %r75, %r74;
	ld.global.u32 	%r77, [%rd10+-8];
	add.s32 	%r78, %r77, %r76;
	ld.global.u32 	%r79, [%rd10+-4];
	add.s32 	%r80, %r79, %r78;
	ld.global.u32 	%r81, [%rd10];
	add.s32 	%r82, %r81, %r80;
	ld.global.u32 	%r83, [%rd10+4];
	add.s32 	%r84, %r83, %r82;
	ld.global.u32 	%r85, [%rd10+8];
	add.s32 	%r86, %r85, %r84;
	ld.global.u32 	%r87, [%rd10+12];
	add.s32 	%r88, %r87, %r86;
	ld.global.u32 	%r89, [%rd10+16];
	add.s32 	%r90, %r89, %r88;
	ld.global.u32 	%r91, [%rd10+20];
	add.s32 	%r92, %r91, %r90;
	ld.global.u32 	%r93, [%rd10+24];
	add.s32 	%r94, %r93, %r92;
	ld.global.u32 	%r95, [%rd10+28];
	add.s32 	%r138, %r95, %r94;
	add.s32 	%r140, %r140, 16;
	add.s32 	%r139, %r139, 16;
	setp.eq.s32 	%p4, %r140, 0;
	@%p4 bra 	$L__BB0_5;
	bra.uni 	$L__BB0_4;
$L__BB0_5:
	setp.eq.s32 	%p5, %r3, 0;
	@%p5 bra 	$L__BB0_14;
	and.b32  	%r9, %r56, 7;
	setp.lt.u32 	%p6, %r3, 8;
	@%p6 bra 	$L__BB0_8;
	add.s32 	%r97, %r127, %r2;
	mul.wide.s32 	%rd11, %r97, 4;
	add.s64 	%rd12, %rd1, %rd11;
	ld.global.u32 	%r98, [%rd12];
	add.s32 	%r99, %r98, %r138;
	ld.global.u32 	%r100, [%rd12+4];
	add.s32 	%r101, %r100, %r99;
	ld.global.u32 	%r102, [%rd12+8];
	add.s32 	%r103, %r102, %r101;
	ld.global.u32 	%r104, [%rd12+12];
	add.s32 	%r105, %r104, %r103;
	ld.global.u32 	%r106, [%rd12+16];
	add.s32 	%r107, %r106, %r105;
	ld.global.u32 	%r108, [%rd12+20];
	add.s32 	%r109, %r108, %r107;
	ld.global.u32 	%r110, [%rd12+24];
	add.s32 	%r111, %r110, %r109;
	ld.global.u32 	%r112, [%rd12+28];
	add.s32 	%r138, %r112, %r111;
	add.s32 	%r127, %r127, 8;
$L__BB0_8:
	setp.eq.s32 	%p7, %r9, 0;
	@%p7 bra 	$L__BB0_14;
	and.b32  	%r15, %r56, 3;
	setp.lt.u32 	%p8, %r9, 4;
	@%p8 bra 	$L__BB0_11;
	add.s32 	%r114, %r127, %r2;
	mul.wide.s32 	%rd13, %r114, 4;
	add.s64 	%rd14, %rd1, %rd13;
	ld.global.u32 	%r115, [%rd14];
	add.s32 	%r116, %r115, %r138;
	ld.global.u32 	%r117, [%rd14+4];
	add.s32 	%r118, %r117, %r116;
	ld.global.u32 	%r119, [%rd14+8];
	add.s32 	%r120, %r119, %r118;
	ld.global.u32 	%r121, [%rd14+12];
	add.s32 	%r138, %r121, %r120;
	add.s32 	%r127, %r127, 4;
$L__BB0_11:
	setp.eq.s32 	%p9, %r15, 0;
	@%p9 bra 	$L__BB0_14;
	add.s32 	%r136, %r127, %r2;
	neg.s32 	%r135, %r15;
$L__BB0_13:
	.pragma "nounroll";
	mul.wide.s32 	%rd15, %r136, 4;
	add.s64 	%rd16, %rd1, %rd15;
	ld.global.u32 	%r122, [%rd16];
	add.s32 	%r138, %r122, %r138;
	add.s32 	%r136, %r136, 1;
	add.s32 	%r135, %r135, 1;
	setp.ne.s32 	%p10, %r135, 0;
	@%p10 bra 	$L__BB0_13;
$L__BB0_14:
	setp.lt.s32 	%p11, %r56, 1;
	@%p11 bra 	$L__BB0_55;
	mul.lo.s32 	%r30, %r56, %r1;
	and.b32  	%r31, %r56, 7;
	setp.lt.u32 	%p12, %r56, 8;
	mov.b32 	%r144, 0;
	@%p12 bra 	$L__BB0_34;
	and.b32  	%r144, %r56, 2147483640;
	and.b32  	%r33, %r30, 1;
	neg.s32 	%r143, %r144;
	add.s64 	%rd4, %rd2, 16;
	mov.u32 	%r142, %r30;
$L__BB0_17:
	.pragma "nounroll";
	setp.eq.s32 	%p13, %r33, 0;
	mul.wide.s32 	%rd17, %r142, 4;
	add.s64 	%rd5, %rd4, %rd17;
	@%p13 bra 	$L__BB0_19;
	st.global.u32 	[%rd5+-16], %r138;
$L__BB0_19:
	setp.ne.s32 	%p14, %r33, 0;
	@%p14 bra 	$L__BB0_21;
	st.global.u32 	[%rd5+-12], %r138;
$L__BB0_21:
	setp.eq.s32 	%p15, %r33, 0;
	@%p15 bra 	$L__BB0_23;
	st.global.u32 	[%rd5+-8], %r138;
$L__BB0_23:
	setp.ne.s32 	%p16, %r33, 0;
	@%p16 bra 	$L__BB0_25;
	st.global.u32 	[%rd5+-4], %r138;
$L__BB0_25:
	setp.eq.s32 	%p17, %r33, 0;
	@%p17 bra 	$L__BB0_27;
	st.global.u32 	[%rd5], %r138;
$L__BB0_27:
	setp.ne.s32 	%p18, %r33, 0;
	@%p18 bra 	$L__BB0_29;
	st.global.u32 	[%rd5+4], %r138;
$L__BB0_29:
	setp.eq.s32 	%p19, %r33, 0;
	@%p19 bra 	$L__BB0_31;
	st.global.u32 	[%rd5+8], %r138;
$L__BB0_31:
	setp.ne.s32 	%p20, %r33, 0;
	@%p20 bra 	$L__BB0_33;
	st.global.u32 	[%rd5+12], %r138;
$L__BB0_33:
	add.s32 	%r143, %r143, 8;
	add.s32 	%r142, %r142, 8;
	setp.ne.s32 	%p21, %r143, 0;
	@%p21 bra 	$L__BB0_17;
$L__BB0_34:
	setp.eq.s32 	%p22, %r31, 0;
	@%p22 bra 	$L__BB0_55;
	and.b32  	%r46, %r56, 3;
	setp.lt.u32 	%p23, %r31, 4;
	@%p23 bra 	$L__BB0_45;
	add.s32 	%r47, %r144, %r30;
	and.b32  	%r48, %r47, 1;
	setp.eq.s32 	%p24, %r48, 0;
	@%p24 bra 	$L__BB0_38;
	mul.wide.s32 	%rd18, %r47, 4;
	add.s64 	%rd19, %rd2, %rd18;
	st.global.u32 	[%rd19], %r138;
$L__BB0_38:
	setp.ne.s32 	%p25, %r48, 0;
	cvt.s64.s32 	%rd20, %r30;
	cvt.u64.u32 	%rd21, %r144;
	add.s64 	%rd22, %rd21, %rd20;
	shl.b64 	%rd23, %rd22, 2;
	add.s64 	%rd6, %rd2, %rd23;
	@%p25 bra 	$L__BB0_40;
	st.global.u32 	[%rd6+4], %r138;
$L__BB0_40:
	setp.eq.s32 	%p26, %r48, 0;
	@%p26 bra 	$L__BB0_42;
	st.global.u32 	[%rd6+8], %r138;
$L__BB0_42:
	setp.ne.s32 	%p27, %r48, 0;
	@%p27 bra 	$L__BB0_44;
	st.global.u32 	[%rd6+12], %r138;
$L__BB0_44:
	add.s32 	%r144, %r144, 4;
$L__BB0_45:
	setp.eq.s32 	%p28, %r46, 0;
	@%p28 bra 	$L__BB0_55;
	setp.eq.s32 	%p29, %r46, 1;
	@%p29 bra 	$L__BB0_52;
	add.s32 	%r51, %r144, %r30;
	and.b32  	%r52, %r51, 1;
	setp.eq.s32 	%p30, %r52, 0;
	@%p30 bra 	$L__BB0_49;
	mul.wide.s32 	%rd24, %r51, 4;
	add.s64 	%rd25, %rd2, %rd24;
	st.global.u32 	[%rd25], %r138;
$L__BB0_49:
	setp.ne.s32 	%p31, %r52, 0;
	@%p31 bra 	$L__BB0_51;
	cvt.s64.s32 	%rd26, %r30;
	cvt.u64.u32 	%rd27, %r144;
	add.s64 	%rd28, %rd27, %rd26;
	shl.b64 	%rd29, %rd28, 2;
	add.s64 	%rd30, %rd2, %rd29;
	st.global.u32 	[%rd30+4], %r138;
$L__BB0_51:
	add.s32 	%r144, %r144, 2;
$L__BB0_52:
	and.b32  	%r124, %r56, 1;
	setp.eq.b32 	%p32, %r124, 1;
	not.pred 	%p33, %p32;
	@%p33 bra 	$L__BB0_55;
	add.s32 	%r55, %r144, %r30;
	and.b32  	%r125, %r55, 1;
	setp.eq.b32 	%p34, %r125, 1;
	not.pred 	%p35, %p34;
	@%p35 bra 	$L__BB0_55;
	mul.wide.s32 	%rd31, %r55, 4;
	add.s64 	%rd32, %rd2, %rd31;
	st.global.u32 	[%rd32], %r138;
$L__BB0_55:
	ret;

}
	// .globl	_Z12calc_colsumsPiS_ii
.visible .entry _Z12calc_colsumsPiS_ii(
	.param .u64 .ptr .align 1 _Z12calc_colsumsPiS_ii_param_0,
	.param .u64 .ptr .align 1 _Z12calc_colsumsPiS_ii_param_1,
	.param .u32 _Z12calc_colsumsPiS_ii_param_2,
	.param .u32 _Z12calc_colsumsPiS_ii_param_3
)
{
	.reg .pred 	%p<35>;
	.reg .b32 	%r<192>;
	.reg .b64 	%rd<71>;

	ld.param.u64 	%rd3, [_Z12calc_colsumsPiS_ii_param_0];
	ld.param.u64 	%rd4, [_Z12calc_colsumsPiS_ii_param_1];
	ld.param.u32 	%r82, [_Z12calc_colsumsPiS_ii_param_2];
	ld.param.u32 	%r83, [_Z12calc_colsumsPiS_ii_param_3];
	cvta.to.global.u64 	%rd1, %rd3;
	cvta.to.global.u64 	%rd2, %rd4;
	mov.u32 	%r84, %ctaid.x;
	mov.u32 	%r85, %ntid.x;
	mul.lo.s32 	%r1, %r84, %r85;
	mov.u32 	%r2, %tid.x;
	add.s32 	%r3, %r1, %r2;
	setp.ge.s32 	%p1, %r3, %r83;
	@%p1 bra 	$L__BB1_55;
	setp.lt.s32 	%p2, %r82, 1;
	mov.b32 	%r176, 0;
	@%p2 bra 	$L__BB1_14;
	and.b32  	%r4, %r82, 15;
	setp.lt.u32 	%p3, %r82, 16;
	mov.b32 	%r165, 0;
	mov.u32 	%r176, %r165;
	@%p3 bra 	$L__BB1_5;
	and.b32  	%r165, %r82, 2147483632;
	neg.s32 	%r178, %r165;
	shl.b32 	%r7, %r83, 4;
	mov.b32 	%r176, 0;
	mul.wide.s32 	%rd7, %r83, 4;
	mov.u32 	%r177, %r3;
$L__BB1_4:
	.pragma "nounroll";
	mul.wide.s32 	%rd5, %r177, 4;
	add.s64 	%rd6, %rd1, %rd5;
	ld.global.u32 	%r90, [%rd6];
	add.s32 	%r91, %r90, %r176;
	add.s64 	%rd8, %rd6, %rd7;
	ld.global.u32 	%r92, [%rd8];
	add.s32 	%r93, %r92, %r91;
	add.s64 	%rd9, %rd8, %rd7;
	ld.global.u32 	%r94, [%rd9];
	add.s32 	%r95, %r94, %r93;
	add.s64 	%rd10, %rd9, %rd7;
	ld.global.u32 	%r96, [%rd10];
	add.s32 	%r97, %r96, %r95;
	add.s64 	%rd11, %rd10, %rd7;
	ld.global.u32 	%r98, [%rd11];
	add.s32 	%r99, %r98, %r97;
	add.s64 	%rd12, %rd11, %rd7;
	ld.global.u32 	%r100, [%rd12];
	add.s32 	%r101, %r100, %r99;
	add.s64 	%rd13, %rd12, %rd7;
	ld.global.u32 	%r102, [%rd13];
	add.s32 	%r103, %r102, %r101;
	add.s64 	%rd14, %rd13, %rd7;
	ld.global.u32 	%r104, [%rd14];
	add.s32 	%r105, %r104, %r103;
	add.s64 	%rd15, %rd14, %rd7;
	ld.global.u32 	%r106, [%rd15];
	add.s32 	%r107, %r106, %r105;
	add.s64 	%rd16, %rd15, %rd7;
	ld.global.u32 	%r108, [%rd16];
	add.s32 	%r109, %r108, %r107;
	add.s64 	%rd17, %rd16, %rd7;
	ld.global.u32 	%r110, [%rd17];
	add.s32 	%r111, %r110, %r109;
	add.s64 	%rd18, %rd17, %rd7;
	ld.global.u32 	%r112, [%rd18];
	add.s32 	%r113, %r112, %r111;
	add.s64 	%rd19, %rd18, %rd7;
	ld.global.u32 	%r114, [%rd19];
	add.s32 	%r115, %r114, %r113;
	add.s64 	%rd20, %rd19, %rd7;
	ld.global.u32 	%r116, [%rd20];
	add.s32 	%r117, %r116, %r115;
	add.s64 	%rd21, %rd20, %rd7;
	ld.global.u32 	%r118, [%rd21];
	add.s32 	%r119, %r118, %r117;
	add.s64 	%rd22, %rd21, %rd7;
	ld.global.u32 	%r120, [%rd22];
	add.s32 	%r176, %r120, %r119;
	add.s32 	%r178, %r178, 16;
	add.s32 	%r177, %r177, %r7;
	setp.eq.s32 	%p4, %r178, 0;
	@%p4 bra 	$L__BB1_5;
	bra.uni 	$L__BB1_4;
$L__BB1_5:
	setp.eq.s32 	%p5, %r4, 0;
	@%p5 bra 	$L__BB1_14;
	and.b32  	%r11, %r82, 7;
	setp.lt.u32 	%p6, %r4, 8;
	@%p6 bra 	$L__BB1_8;
	mad.lo.s32 	%r122, %r165, %r83, %r3;
	mul.wide.s32 	%rd23, %r122, 4;
	add.s64 	%rd24, %rd1, %rd23;
	ld.global.u32 	%r123, [%rd24];
	add.s32 	%r124, %r123, %r176;
	mul.wide.s32 	%rd25, %r83, 4;
	add.s64 	%rd26, %rd24, %rd25;
	ld.global.u32 	%r125, [%rd26];
	add.s32 	%r126, %r125, %r124;
	add.s64 	%rd27, %rd26, %rd25;
	ld.global.u32 	%r127, [%rd27];
	add.s32 	%r128, %r127, %r126;
	add.s64 	%rd28, %rd27, %rd25;
	ld.global.u32 	%r129, [%rd28];
	add.s32 	%r130, %r129, %r128;
	add.s64 	%rd29, %rd28, %rd25;
	ld.global.u32 	%r131, [%rd29];
	add.s32 	%r132, %r131, %r130;
	add.s64 	%rd30, %rd29, %rd25;
	ld.global.u32 	%r133, [%rd30];
	add.s32 	%r134, %r133, %r132;
	add.s64 	%rd31, %rd30, %rd25;
	ld.global.u32 	%r135, [%rd31];
	add.s32 	%r136, %r135, %r134;
	add.s64 	%rd32, %rd31, %rd25;
	ld.global.u32 	%r137, [%rd32];
	add.s32 	%r176, %r137, %r136;
	add.s32 	%r165, %r165, 8;
$L__BB1_8:
	setp.eq.s32 	%p7, %r11, 0;
	@%p7 bra 	$L__BB1_14;
	and.b32  	%r17, %r82, 3;
	setp.lt.u32 	%p8, %r11, 4;
	@%p8 bra 	$L__BB1_11;
	mad.lo.s32 	%r139, %r165, %r83, %r3;
	mul.wide.s32 	%rd33, %r139, 4;
	add.s64 	%rd34, %rd1, %rd33;
	ld.global.u32 	%r140, [%rd34];
	add.s32 	%r141, %r140, %r176;
	mul.wide.s32 	%rd35, %r83, 4;
	add.s64 	%rd36, %rd34, %rd35;
	ld.global.u32 	%r142, [%rd36];
	add.s32 	%r143, %r142, %r141;
	add.s64 	%rd37, %rd36, %rd35;
	ld.global.u32 	%r144, [%rd37];
	add.s32 	%r145, %r144, %r143;
	add.s64 	%rd38, %rd37, %rd35;
	ld.global.u32 	%r146, [%rd38];
	add.s32 	%r176, %r146, %r145;
	add.s32 	%r165, %r165, 4;
$L__BB1_11:
	setp.eq.s32 	%p9, %r17, 0;
	@%p9 bra 	$L__BB1_14;
	mad.lo.s32 	%r174, %r165, %r83, %r3;
	neg.s32 	%r173, %r17;
$L__BB1_13:
	.pragma "nounroll";
	mul.wide.s32 	%rd39, %r174, 4;
	add.s64 	%rd40, %rd1, %rd39;
	ld.global.u32 	%r147, [%rd40];
	add.s32 	%r176, %r147, %r176;
	add.s32 	%r174, %r174, %r83;
	add.s32 	%r173, %r173, 1;
	setp.ne.s32 	%p10, %r173, 0;
	@%p10 bra 	$L__BB1_13;
$L__BB1_14:
	setp.lt.s32 	%p11, %r82, 1;
	@%p11 bra 	$L__BB1_55;
	and.b32  	%r32, %r82, 7;
	setp.lt.u32 	%p12, %r82, 8;
	mov.b32 	%r189, 0;
	@%p12 bra 	$L__BB1_34;
	and.b32  	%r189, %r82, 2147483640;
	and.b32  	%r34, %r3, 1;
	add.s32 	%r149, %r3, %r83;
	and.b32  	%r35, %r149, 1;
	neg.s32 	%r188, %r189;
	add.s32 	%r150, %r2, %r83;
	add.s32 	%r187, %r150, %r1;
	shl.b32 	%r38, %r83, 3;
	shl.b32 	%r151, %r83, 1;
	add.s32 	%r186, %r3, %r151;
	mad.lo.s32 	%r185, %r83, 3, %r3;
	shl.b32 	%r152, %r83, 2;
	add.s32 	%r184, %r3, %r152;
	mad.lo.s32 	%r183, %r83, 5, %r3;
	mad.lo.s32 	%r182, %r83, 6, %r3;
	mad.lo.s32 	%r181, %r83, 7, %r3;
	mov.u32 	%r180, %r3;
$L__BB1_17:
	.pragma "nounroll";
	setp.ne.s32 	%p13, %r34, 0;
	@%p13 bra 	$L__BB1_19;
	mul.wide.s32 	%rd41, %r180, 4;
	add.s64 	%rd42, %rd2, %rd41;
	st.global.u32 	[%rd42], %r176;
$L__BB1_19:
	setp.ne.s32 	%p14, %r35, 0;
	@%p14 bra 	$L__BB1_21;
	mul.wide.s32 	%rd43, %r187, 4;
	add.s64 	%rd44, %rd2, %rd43;
	st.global.u32 	[%rd44], %r176;
$L__BB1_21:
	setp.ne.s32 	%p15, %r34, 0;
	@%p15 bra 	$L__BB1_23;
	mul.wide.s32 	%rd45, %r186, 4;
	add.s64 	%rd46, %rd2, %rd45;
	st.global.u32 	[%rd46], %r176;
$L__BB1_23:
	and.b32  	%r153, %r185, 1;
	setp.eq.b32 	%p16, %r153, 1;
	@%p16 bra 	$L__BB1_25;
	mul.wide.s32 	%rd47, %r185, 4;
	add.s64 	%rd48, %rd2, %rd47;
	st.global.u32 	[%rd48], %r176;
$L__BB1_25:
	setp.ne.s32 	%p17, %r34, 0;
	@%p17 bra 	$L__BB1_27;
	mul.wide.s32 	%rd49, %r184, 4;
	add.s64 	%rd50, %rd2, %rd49;
	st.global.u32 	[%rd50], %r176;
$L__BB1_27:
	and.b32  	%r154, %r183, 1;
	setp.eq.b32 	%p18, %r154, 1;
	@%p18 bra 	$L__BB1_29;
	mul.wide.s32 	%rd51, %r183, 4;
	add.s64 	%rd52, %rd2, %rd51;
	st.global.u32 	[%rd52], %r176;
$L__BB1_29:
	setp.ne.s32 	%p19, %r34, 0;
	@%p19 bra 	$L__BB1_31;
	mul.wide.s32 	%rd53, %r182, 4;
	add.s64 	%rd54, %rd2, %rd53;
	st.global.u32 	[%rd54], %r176;
$L__BB1_31:
	and.b32  	%r155, %r181, 1;
	setp.eq.b32 	%p20, %r155, 1;
	@%p20 bra 	$L__BB1_33;
	mul.wide.s32 	%rd55, %r181, 4;
	add.s64 	%rd56, %rd2, %rd55;
	st.global.u32 	[%rd56], %r176;
$L__BB1_33:
	add.s32 	%r188, %r188, 8;
	add.s32 	%r187, %r187, %r38;
	add.s32 	%r186, %r186, %r38;
	add.s32 	%r185, %r185, %r38;
	add.s32 	%r184, %r184, %r38;
	add.s32 	%r183, %r183, %r38;
	add.s32 	%r182, %r182, %r38;
	add.s32 	%r181, %r181, %r38;
	add.s32 	%r180, %r180, %r38;
	setp.ne.s32 	%p21, %r188, 0;
	@%p21 bra 	$L__BB1_17;
$L__BB1_34:
	setp.eq.s32 	%p22, %r32, 0;
	@%p22 bra 	$L__BB1_55;
	and.b32  	%r70, %r82, 3;
	setp.lt.u32 	%p23, %r32, 4;
	@%p23 bra 	$L__BB1_45;
	mad.lo.s32 	%r71, %r189, %r83, %r3;
	and.b32  	%r156, %r71, 1;
	setp.eq.b32 	%p24, %r156, 1;
	@%p24 bra 	$L__BB1_38;
	mul.wide.s32 	%rd57, %r71, 4;
	add.s64 	%rd58, %rd2, %rd57;
	st.global.u32 	[%rd58], %r176;
$L__BB1_38:
	add.s32 	%r72, %r71, %r83;
	and.b32  	%r157, %r72, 1;
	setp.eq.b32 	%p25, %r157, 1;
	@%p25 bra 	$L__BB1_40;
	mul.wide.s32 	%rd59, %r72, 4;
	add.s64 	%rd60, %rd2, %rd59;
	st.global.u32 	[%rd60], %r176;
$L__BB1_40:
	add.s32 	%r73, %r72, %r83;
	and.b32  	%r158, %r73, 1;
	setp.eq.b32 	%p26, %r158, 1;
	@%p26 bra 	$L__BB1_42;
	mul.wide.s32 	%rd61, %r73, 4;
	add.s64 	%rd62, %rd2, %rd61;
	st.global.u32 	[%rd62], %r176;
$L__BB1_42:
	add.s32 	%r74, %r73, %r83;
	and.b32  	%r159, %r74, 1;
	setp.eq.b32 	%p27, %r159, 1;
	@%p27 bra 	$L__BB1_44;
	mul.wide.s32 	%rd63, %r74, 4;
	add.s64 	%rd64, %rd2, %rd63;
	st.global.u32 	[%rd64], %r176;
$L__BB1_44:
	add.s32 	%r189, %r189, 4;
$L__BB1_45:
	setp.eq.s32 	%p28, %r70, 0;
	@%p28 bra 	$L__BB1_55;
	setp.eq.s32 	%p29, %r70, 1;
	@%p29 bra 	$L__BB1_52;
	mad.lo.s32 	%r77, %r189, %r83, %r3;
	and.b32  	%r160, %r77, 1;
	setp.eq.b32 	%p30, %r160, 1;
	@%p30 bra 	$L__BB1_49;
	mul.wide.s32 	%rd65, %r77, 4;
	add.s64 	%rd66, %rd2, %rd65;
	st.global.u32 	[%rd66], %r176;
$L__BB1_49:
	add.s32 	%r78, %r77, %r83;
	and.b32  	%r161, %r78, 1;
	setp.eq.b32 	%p31, %r161, 1;
	@%p31 bra 	$L__BB1_51;
	mul.wide.s32 	%rd67, %r78, 4;
	add.s64 	%rd68, %rd2, %rd67;
	st.global.u32 	[%rd68], %r176;
$L__BB1_51:
	add.s32 	%r189, %r189, 2;
$L__BB1_52:
	and.b32  	%r162, %r82, 1;
	setp.eq.b32 	%p32, %r162, 1;
	not.pred 	%p33, %p32;
	@%p33 bra 	$L__BB1_55;
	mad.lo.s32 	%r81, %r189, %r83, %r3;
	and.b32  	%r163, %r81, 1;
	setp.eq.b32 	%p34, %r163, 1;
	@%p34 bra 	$L__BB1_55;
	mul.wide.s32 	%rd69, %r81, 4;
	add.s64 	%rd70, %rd2, %rd69;
	st.global.u32 	[%rd70], %r176;
$L__BB1_55:
	ret;

}


// ===== COMPILED SASS (sm_100) =====

	.target	sm_100

	.elftype	@"ET_EXEC"


//--------------------- .note.nv.tkinfo           --------------------------
	.section	.note.nv.tkinfo,"",@"SHT_NOTE"
	.sectionflags	@"SHF_NOTE_NV_TKINFO"
	.tkinfo
        /*0018*/ 	.word	0x00000002
        /*0030*/ 	.string	""
        /*0030*/ 	.string	"ptxas"
        /*0030*/ 	.string	"Cuda compilation tools, release 13.0, V13.0.88"
        /*0030*/ 	.string	"Build cuda_13.0.r13.0/compiler.36424714_0"
        /*0030*/ 	.string	"-arch sm_100 -m 64 "



//--------------------- .note.nv.cuinfo           --------------------------
	.section	.note.nv.cuinfo,"",@"SHT_NOTE"
	.sectionflags	@"SHF_NOTE_NV_CUINFO"
        /*0018*/ 	.short	0x0002
        /*001a*/ 	.short	0x0064
        /*001c*/ 	.short	0x0082
	.zero		2


//--------------------- .nv.info                  --------------------------
	.section	.nv.info,"",@"SHT_CUDA_INFO"
	.align	4


	//----- nvinfo : EIATTR_REGCOUNT
	.align		4
        /*0000*/ 	.byte	0x04, 0x2f
        /*0002*/ 	.short	(.L_1 - .L_0)
	.align		4
.L_0:
        /*0004*/ 	.word	index@(_Z12calc_rowsumsPiS_ii)
        /*0008*/ 	.word	0x0000001d


	//----- nvinfo : EIATTR_FRAME_SIZE
	.align		4
.L_1:
        /*000c*/ 	.byte	0x04, 0x11
        /*000e*/ 	.short	(.L_3 - .L_2)
	.align		4
.L_2:
        /*0010*/ 	.word	index@(_Z12calc_rowsumsPiS_ii)
        /*0014*/ 	.word	0x00000000


	//----- nvinfo : EIATTR_REGCOUNT
	.align		4
.L_3:
        /*0018*/ 	.byte	0x04, 0x2f
        /*001a*/ 	.short	(.L_5 - .L_4)
	.align		4
.L_4:
        /*001c*/ 	.word	index@(_Z12calc_colsumsPiS_ii)
        /*0020*/ 	.word	0x00000020


	//----- nvinfo : EIATTR_FRAME_SIZE
	.align		4
.L_5:
        /*0024*/ 	.byte	0x04, 0x11
        /*0026*/ 	.short	(.L_7 - .L_6)
	.align		4
.L_6:
        /*0028*/ 	.word	index@(_Z12calc_colsumsPiS_ii)
        /*002c*/ 	.word	0x00000000


	//----- nvinfo : EIATTR_MIN_STACK_SIZE
	.align		4
.L_7:
        /*0030*/ 	.byte	0x04, 0x12
        /*0032*/ 	.short	(.L_9 - .L_8)
	.align		4
.L_8:
        /*0034*/ 	.word	index@(_Z12calc_colsumsPiS_ii)
        /*0038*/ 	.word	0x00000000


	//----- nvinfo : EIATTR_MIN_STACK_SIZE
	.align		4
.L_9:
        /*003c*/ 	.byte	0x04, 0x12
        /*003e*/ 	.short	(.L_11 - .L_10)
	.align		4
.L_10:
        /*0040*/ 	.word	index@(_Z12calc_rowsumsPiS_ii)
        /*0044*/ 	.word	0x00000000
.L_11:


//--------------------- .nv.compat                --------------------------
	.section	.nv.compat,"",@"SHT_CUDA_COMPAT_INFO"
	.align	4
        /*0000*/ 	.byte	0x02, 0x09, 0x00, 0x00, 0x02, 0x02, 0x01, 0x00, 0x02, 0x05, 0x05, 0x00, 0x03, 0x07, 0x01, 0x01
        /*0010*/ 	.byte	0x02, 0x03, 0x00, 0x00, 0x02, 0x06, 0x01, 0x00, 0x04, 0x0b, 0x08, 0x00, 0x09, 0x00, 0x00, 0x00
        /*0020*/ 	.byte	0x00, 0x00, 0x00, 0x00


//--------------------- .nv.info._Z12calc_colsumsPiS_ii --------------------------
	.section	.nv.info._Z12calc_colsumsPiS_ii,"",@"SHT_CUDA_INFO"
	.sectionflags	@""
	.align	4


	//----- nvinfo : EIATTR_CUDA_API_VERSION
	.align		4
        /*0000*/ 	.byte	0x04, 0x37
        /*0002*/ 	.short	(.L_13 - .L_12)
.L_12:
        /*0004*/ 	.word	0x00000082


	//----- nvinfo : EIATTR_KPARAM_INFO
	.align		4
.L_13:
        /*0008*/ 	.byte	0x04, 0x17
        /*000a*/ 	.short	(.L_15 - .L_14)
.L_14:
        /*000c*/ 	.word	0x00000000
        /*0010*/ 	.short	0x0003
        /*0012*/ 	.short	0x0014
        /*0014*/ 	.byte	0x00, 0xf0, 0x11, 0x00


	//----- nvinfo : EIATTR_KPARAM_INFO
	.align		4
.L_15:
        /*0018*/ 	.byte	0x04, 0x17
        /*001a*/ 	.short	(.L_17 - .L_16)
.L_16:
        /*001c*/ 	.word	0x00000000
        /*0020*/ 	.short	0x0002
        /*0022*/ 	.short	0x0010
        /*0024*/ 	.byte	0x00, 0xf0, 0x11, 0x00


	//----- nvinfo : EIATTR_KPARAM_INFO
	.align		4
.L_17:
        /*0028*/ 	.byte	0x04, 0x17
        /*002a*/ 	.short	(.L_19 - .L_18)
.L_18:
        /*002c*/ 	.word	0x00000000
        /*0030*/ 	.short	0x0001
        /*0032*/ 	.short	0x0008
        /*0034*/ 	.byte	0x00, 0xf5, 0x21, 0x00


	//----- nvinfo : EIATTR_KPARAM_INFO
	.align		4
.L_19:
        /*0038*/ 	.byte	0x04, 0x17
        /*003a*/ 	.short	(.L_21 - .L_20)
.L_20:
        /*003c*/ 	.word	0x00000000
        /*0040*/ 	.short	0x0000
        /*0042*/ 	.short	0x0000
        /*0044*/ 	.byte	0x00, 0xf5, 0x21, 0x00


	//----- nvinfo : EIATTR_SPARSE_MMA_MASK
	.align		4
.L_21:
        /*0048*/ 	.byte	0x03, 0x50
        /*004a*/ 	.short	0x0000


	//----- nvinfo : EIATTR_MAXREG_COUNT
	.align		4
        /*004c*/ 	.byte	0x03, 0x1b
        /*004e*/ 	.short	0x00ff


	//----- nvinfo : EIATTR_MERCURY_ISA_VERSION
	.align		4
        /*0050*/ 	.byte	0x03, 0x5f
        /*0052*/ 	.short	0x0101


	//----- nvinfo : EIATTR_VRC_CTA_INIT_COUNT
	.align		4
        /*0054*/ 	.byte	0x02, 0x4a
	.zero		1
	.zero		1


	//----- nvinfo : EIATTR_EXIT_INSTR_OFFSETS
	.align		4
        /*0058*/ 	.byte	0x04, 0x1c
        /*005a*/ 	.short	(.L_23 - .L_22)


	//   ....[0]....
.L_22:
        /*005c*/ 	.word	0x00000090


	//   ....[1]....
        /*0060*/ 	.word	0x000007f0


	//   ....[2]....
        /*0064*/ 	.word	0x00000bf0


	//   ....[3]....
        /*0068*/ 	.word	0x00000de0


	//   ....[4]....
        /*006c*/ 	.word	0x00000f00


	//   ....[5]....
        /*0070*/ 	.word	0x00000f40


	//   ....[6]....
        /*0074*/ 	.word	0x00000f80


	//----- nvinfo : EIATTR_CBANK_PARAM_SIZE
	.align		4
.L_23:
        /*0078*/ 	.byte	0x03, 0x19
        /*007a*/ 	.short	0x0018


	//----- nvinfo : EIATTR_PARAM_CBANK
	.align		4
        /*007c*/ 	.byte	0x04, 0x0a
        /*007e*/ 	.short	(.L_25 - .L_24)
	.align		4
.L_24:
        /*0080*/ 	.word	index@(.nv.constant0._Z12calc_colsumsPiS_ii)
        /*0084*/ 	.short	0x0380
        /*0086*/ 	.short	0x0018


	//----- nvinfo : EIATTR_SW_WAR
	.align		4
.L_25:
        /*0088*/ 	.byte	0x04, 0x36
        /*008a*/ 	.short	(.L_27 - .L_26)
.L_26:
        /*008c*/ 	.word	0x00000008
.L_27:


//--------------------- .nv.info._Z12calc_rowsumsPiS_ii --------------------------
	.section	.nv.info._Z12calc_rowsumsPiS_ii,"",@"SHT_CUDA_INFO"
	.sectionflags	@""
	.align	4


	//----- nvinfo : EIATTR_CUDA_API_VERSION
	.align		4
        /*0000*/ 	.byte	0x04, 0x37
        /*0002*/ 	.short	(.L_29 - .L_28)
.L_28:
        /*0004*/ 	.word	0x00000082


	//----- nvinfo : EIATTR_KPARAM_INFO
	.align		4
.L_29:
        /*0008*/ 	.byte	0x04, 0x17
        /*000a*/ 	.short	(.L_31 - .L_30)
.L_30:
        /*000c*/ 	.word	0x00000000
        /*0010*/ 	.short	0x0003
        /*0012*/ 	.short	0x0014
        /*0014*/ 	.byte	0x00, 0xf0, 0x11, 0x00


	//----- nvinfo : EIATTR_KPARAM_INFO
	.align		4
.L_31:
        /*0018*/ 	.byte	0x04, 0x17
        /*001a*/ 	.short	(.L_33 - .L_32)
.L_32:
        /*001c*/ 	.word	0x00000000
        /*0020*/ 	.short	0x0002
        /*0022*/ 	.short	0x0010
        /*0024*/ 	.byte	0x00, 0xf0, 0x11, 0x00


	//----- nvinfo : EIATTR_KPARAM_INFO
	.align		4
.L_33:
        /*0028*/ 	.byte	0x04, 0x17
        /*002a*/ 	.short	(.L_35 - .L_34)
.L_34:
        /*002c*/ 	.word	0x00000000
        /*0030*/ 	.short	0x0001
        /*0032*/ 	.short	0x0008
        /*0034*/ 	.byte	0x00, 0xf5, 0x21, 0x00


	//----- nvinfo : EIATTR_KPARAM_INFO
	.align		4
.L_35:
        /*0038*/ 	.byte	0x04, 0x17
        /*003a*/ 	.short	(.L_37 - .L_36)
.L_36:
        /*003c*/ 	.word	0x00000000
        /*0040*/ 	.short	0x0000
        /*0042*/ 	.short	0x0000
        /*0044*/ 	.byte	0x00, 0xf5, 0x21, 0x00


	//----- nvinfo : EIATTR_SPARSE_MMA_MASK
	.align		4
.L_37:
        /*0048*/ 	.byte	0x03, 0x50
        /*004a*/ 	.short	0x0000


	//----- nvinfo : EIATTR_MAXREG_COUNT
	.align		4
        /*004c*/ 	.byte	0x03, 0x1b
        /*004e*/ 	.short	0x00ff


	//----- nvinfo : EIATTR_MERCURY_ISA_VERSION
	.align		4
        /*0050*/ 	.byte	0x03, 0x5f
        /*0052*/ 	.short	0x0101


	//----- nvinfo : EIATTR_VRC_CTA_INIT_COUNT
	.align		4
        /*0054*/ 	.byte	0x02, 0x4a
	.zero		1
	.zero		1


	//----- nvinfo : EIATTR_EXIT_INSTR_OFFSETS
	.align		4
        /*0058*/ 	.byte	0x04, 0x1c
        /*005a*/ 	.short	(.L_39 - .L_38)


	//   ....[0]....
.L_38:
        /*005c*/ 	.word	0x00000070


	//   ....[1]....
        /*0060*/ 	.word	0x00000690


	//   ....[2]....
        /*0064*/ 	.word	0x000008a0


	//   ....[3]....
        /*0068*/ 	.word	0x00000a00


	//   ....[4]....
        /*006c*/ 	.word	0x00000b20


	//   ....[5]....
        /*0070*/ 	.word	0x00000b60


	//   ....[6]....
        /*0074*/ 	.word	0x00000ba0


	//----- nvinfo : EIATTR_CBANK_PARAM_SIZE
	.align		4
.L_39:
        /*0078*/ 	.byte	0x03, 0x19
        /*007a*/ 	.short	0x0018


	//----- nvinfo : EIATTR_PARAM_CBANK
	.align		4
        /*007c*/ 	.byte	0x04, 0x0a
        /*007e*/ 	.short	(.L_41 - .L_40)
	.align		4
.L_40:
        /*0080*/ 	.word	index@(.nv.constant0._Z12calc_rowsumsPiS_ii)
        /*0084*/ 	.short	0x0380
        /*0086*/ 	.short	0x0018


	//----- nvinfo : EIATTR_SW_WAR
	.align		4
.L_41:
        /*0088*/ 	.byte	0x04, 0x36
        /*008a*/ 	.short	(.L_43 - .L_42)
.L_42:
        /*008c*/ 	.word	0x00000008
.L_43:


//--------------------- .nv.callgraph             --------------------------
	.section	.nv.callgraph,"",@"SHT_CUDA_CALLGRAPH"
	.align	4
	.sectionentsize	8
	.align		4
        /*0000*/ 	.word	0x00000000
	.align		4
        /*0004*/ 	.word	0xffffffff
	.align		4
        /*0008*/ 	.word	0x00000000
	.align		4
        /*000c*/ 	.word	0xfffffffe
	.align		4
        /*0010*/ 	.word	0x00000000
	.align		4
        /*0014*/ 	.word	0xfffffffd
	.align		4
        /*0018*/ 	.word	0x00000000
	.align		4
        /*001c*/ 	.word	0xfffffffc


//--------------------- .text._Z12calc_colsumsPiS_ii --------------------------
	.section	.text._Z12calc_colsumsPiS_ii,"ax",@progbits
	.align	128
        .global         _Z12calc_colsumsPiS_ii
        .type           _Z12calc_colsumsPiS_ii,@function
        .size           _Z12calc_colsumsPiS_ii,(.L_x_22 - _Z12calc_colsumsPiS_ii)
        .other          _Z12calc_colsumsPiS_ii,@"STO_CUDA_ENTRY STV_DEFAULT"
_Z12calc_colsumsPiS_ii:
.text._Z12calc_colsumsPiS_ii:
[----:B------:R-:W-:Y:S01]  /*0000*/  LDC R1, c[0x0][0x37c] ;  /* 0x0000df00ff017b82 */ /* 0x000fe20000000800 */
[----:B------:R-:W0:Y:S07]  /*0010*/  S2R R0, SR_TID.X ;  /* 0x0000000000007919 */ /* 0x000e2e0000002100 */
[----:B------:R-:W1:Y:S01]  /*0020*/  S2UR UR4, SR_CTAID.X ;  /* 0x00000000000479c3 */ /* 0x000e620000002500 */
[----:B------:R-:W1:Y:S01]  /*0030*/  LDCU UR5, c[0x0][0x360] ;  /* 0x00006c00ff0577ac */ /* 0x000e620008000800 */
[----:B------:R-:W2:Y:S02]  /*0040*/  LDCU UR6, c[0x0][0x394] ;  /* 0x00007280ff0677ac */ /* 0x000ea40008000800 */
[----:B--2---:R-:W-:Y:S01]  /*0050*/  IMAD.U32 R3, RZ, RZ, UR6 ;  /* 0x00000006ff037e24 */ /* 0x004fe2000f8e00ff */
[----:B-1----:R-:W-:-:S06]  /*0060*/  UIMAD UR4, UR4, UR5, URZ ;  /* 0x00000005040472a4 */ /* 0x002fcc000f8e02ff */
[----:B0-----:R-:W-:-:S05]  /*0070*/  VIADD R2, R0, UR4 ;  /* 0x0000000400027c36 */ /* 0x001fca0008000000 */
[----:B------:R-:W-:-:S13]  /*0080*/  ISETP.GE.AND P0, PT, R2, R3, PT ;  /* 0x000000030200720c */ /* 0x000fda0003f06270 */
[----:B------:R-:W-:Y:S05]  /*0090*/  @P0 EXIT ;  /* 0x000000000000094d */ /* 0x000fea0003800000 */
[----:B------:R-:W0:Y:S01]  /*00a0*/  LDC R4, c[0x0][0x390] ;  /* 0x0000e400ff047b82 */ /* 0x000e220000000800 */
[----:B------:R-:W1:Y:S01]  /*00b0*/  LDCU.64 UR6, c[0x0][0x358] ;  /* 0x00006b00ff0677ac */ /* 0x000e620008000a00 */
[----:B------:R-:W-:Y:S01]  /*00c0*/  HFMA2 R9, -RZ, RZ, 0, 0 ;  /* 0x00000000ff097431 */ /* 0x000fe200000001ff */
[----:B0-----:R-:W-:-:S13]  /*00d0*/  ISETP.GE.AND P0, PT, R4, 0x1, PT ;  /* 0x000000010400780c */ /* 0x001fda0003f06270 */
[----:B-1----:R-:W-:Y:S05]  /*00e0*/  @!P0 BRA `(.L_x_0) ;  /* 0x0000000400c08947 */ /* 0x002fea0003800000 */
[C---:B------:R-:W-:Y:S01]  /*00f0*/  ISETP.GE.U32.AND P1, PT, R4.reuse, 0x10, PT ;  /* 0x000000100400780c */ /* 0x040fe20003f26070 */
[----:B------:R-:W-:Y:S01]  /*0100*/  IMAD.MOV.U32 R7, RZ, RZ, RZ ;  /* 0x000000ffff077224 */ /* 0x000fe200078e00ff */
[----:B------:R-:W-:Y:S01]  /*0110*/  LOP3.LUT R6, R4, 0xf, RZ, 0xc0, !PT ;  /* 0x0000000f04067812 */ /* 0x000fe200078ec0ff */
[----:B------:R-:W-:-:S03]  /*0120*/  IMAD.MOV.U32 R9, RZ, RZ, RZ ;  /* 0x000000ffff097224 */ /* 0x000fc600078e00ff */
[----:B------:R-:W-:-:S07]  /*0130*/  ISETP.NE.AND P2, PT, R6, RZ, PT ;  /* 0x000000ff0600720c */ /* 0x000fce0003f45270 */
[----:B------:R-:W-:Y:S06]  /*0140*/  @!P1 BRA `(.L_x_1) ;  /* 0x0000000000c49947 */ /* 0x000fec0003800000 */
[----:B------:R-:W-:Y:S01]  /*0150*/  LOP3.LUT R7, R4, 0x7ffffff0, RZ, 0xc0, !PT ;  /* 0x7ffffff004077812 */ /* 0x000fe200078ec0ff */
[----:B------:R-:W-:Y:S01]  /*0160*/  IMAD.MOV.U32 R8, RZ, RZ, R2 ;  /* 0x000000ffff087224 */ /* 0x000fe200078e0002 */
[----:B------:R-:W-:-:S03]  /*0170*/  MOV R9, RZ ;  /* 0x000000ff00097202 */ /* 0x000fc60000000f00 */
[----:B------:R-:W-:-:S07]  /*0180*/  IMAD.MOV R5, RZ, RZ, -R7 ;  /* 0x000000ffff057224 */ /* 0x000fce00078e0a07 */
.L_x_2:
[----:B------:R-:W0:Y:S02]  /*0190*/  LDC.64 R10, c[0x0][0x380] ;  /* 0x0000e000ff0a7b82 */ /* 0x000e240000000a00 */
[----:B0-----:R-:W-:-:S04]  /*01a0*/  IMAD.WIDE R10, R8, 0x4, R10 ;  /* 0x00000004080a7825 */ /* 0x001fc800078e020a */
[C---:B------:R-:W-:Y:S02]  /*01b0*/  IMAD.WIDE R28, R3.reuse, 0x4, R10 ;  /* 0x00000004031c7825 */ /* 0x040fe400078e020a */
[----:B------:R-:W2:Y:S02]  /*01c0*/  LDG.E R10, desc[UR6][R10.64] ;  /* 0x000000060a0a7981 */ /* 0x000ea4000c1e1900 */
[C---:B------:R-:W-:Y:S02]  /*01d0*/  IMAD.WIDE R14, R3.reuse, 0x4, R28 ;  /* 0x00000004030e7825 */ /* 0x040fe400078e021c */
[----:B------:R-:W2:Y:S02]  /*01e0*/  LDG.E R28, desc[UR6][R28.64] ;  /* 0x000000061c1c7981 */ /* 0x000ea4000c1e1900 */
[C---:B------:R-:W-:Y:S02]  /*01f0*/  IMAD.WIDE R16, R3.reuse, 0x4, R14 ;  /* 0x0000000403107825 */ /* 0x040fe400078e020e */
[----:B------:R0:W3:Y:S04]  /*0200*/  LDG.E R27, desc[UR6][R14.64] ;  /* 0x000000060e1b7981 */ /* 0x0000e8000c1e1900 */
[----:B------:R1:W3:Y:S01]  /*0210*/  LDG.E R26, desc[UR6][R16.64] ;  /* 0x00000006101a7981 */ /* 0x0002e2000c1e1900 */
[----:B------:R-:W-:-:S04]  /*0220*/  IMAD.WIDE R24, R3, 0x4, R16 ;  /* 0x0000000403187825 */ /* 0x000fc800078e0210 */
[C---:B------:R-:W-:Y:S02]  /*0230*/  IMAD.WIDE R12, R3.reuse, 0x4, R24 ;  /* 0x00000004030c7825 */ /* 0x040fe400078e0218 */
[----:B------:R-:W4:Y:S02]  /*0240*/  LDG.E R25, desc[UR6][R24.64] ;  /* 0x0000000618197981 */ /* 0x000f24000c1e1900 */
[----:B------:R-:W-:-:S04]  /*0250*/  IMAD.WIDE R22, R3, 0x4, R12 ;  /* 0x0000000403167825 */ /* 0x000fc800078e020c */
[C---:B------:R-:W-:Y:S01]  /*0260*/  IMAD.WIDE R18, R3.reuse, 0x4, R22 ;  /* 0x0000000403127825 */ /* 0x040fe200078e0216 */
[----:B------:R5:W4:Y:S04]  /*0270*/  LDG.E R24, desc[UR6][R12.64] ;  /* 0x000000060c187981 */ /* 0x000b28000c1e1900 */
[----:B------:R-:W4:Y:S01]  /*0280*/  LDG.E R23, desc[UR6][R22.64] ;  /* 0x0000000616177981 */ /* 0x000f22000c1e1900 */
[----:B------:R-:W-:-:S05]  /*0290*/  IMAD.WIDE R20, R3, 0x4, R18 ;  /* 0x0000000403147825 */ /* 0x000fca00078e0212 */
[----:B------:R-:W4:Y:S01]  /*02a0*/  LDG.E R11, desc[UR6][R20.64] ;  /* 0x00000006140b7981 */ /* 0x000f22000c1e1900 */
[----:B0-----:R-:W-:-:S03]  /*02b0*/  IMAD.WIDE R14, R3, 0x4, R20 ;  /* 0x00000004030e7825 */ /* 0x001fc600078e0214 */
[----:B------:R0:W4:Y:S01]  /*02c0*/  LDG.E R22, desc[UR6][R18.64] ;  /* 0x0000000612167981 */ /* 0x000122000c1e1900 */
[----:B-1----:R-:W-:-:S03]  /*02d0*/  IMAD.WIDE R16, R3, 0x4, R14 ;  /* 0x0000000403107825 */ /* 0x002fc600078e020e */
[----:B------:R-:W4:Y:S01]  /*02e0*/  LDG.E R14, desc[UR6][R14.64] ;  /* 0x000000060e0e7981 */ /* 0x000f22000c1e1900 */
[----:B-----5:R-:W-:-:S03]  /*02f0*/  IMAD.WIDE R12, R3, 0x4, R16 ;  /* 0x00000004030c7825 */ /* 0x020fc600078e0210 */
[----:B------:R-:W5:Y:S01]  /*0300*/  LDG.E R16, desc[UR6][R16.64] ;  /* 0x0000000610107981 */ /* 0x000f62000c1e1900 */
[----:B0-----:R-:W-:-:S03]  /*0310*/  IMAD.WIDE R18, R3, 0x4, R12 ;  /* 0x0000000403127825 */ /* 0x001fc600078e020c */
[----:B------:R0:W5:Y:S04]  /*0320*/  LDG.E R29, desc[UR6][R12.64] ;  /* 0x000000060c1d7981 */ /* 0x000168000c1e1900 */
[----:B------:R1:W5:Y:S01]  /*0330*/  LDG.E R15, desc[UR6][R18.64] ;  /* 0x00000006120f7981 */ /* 0x000362000c1e1900 */
[----:B------:R-:W-:-:S04]  /*0340*/  IMAD.WIDE R20, R3, 0x4, R18 ;  /* 0x0000000403147825 */ /* 0x000fc800078e0212 */
[C---:B0-----:R-:W-:Y:S02]  /*0350*/  IMAD.WIDE R12, R3.reuse, 0x4, R20 ;  /* 0x00000004030c7825 */ /* 0x041fe400078e0214 */
[----:B------:R-:W5:Y:S02]  /*0360*/  LDG.E R20, desc[UR6][R20.64] ;  /* 0x0000000614147981 */ /* 0x000f64000c1e1900 */
[----:B-1----:R-:W-:Y:S02]  /*0370*/  IMAD.WIDE R18, R3, 0x4, R12 ;  /* 0x0000000403127825 */ /* 0x002fe400078e020c */
[----:B------:R-:W5:Y:S04]  /*0380*/  LDG.E R17, desc[UR6][R12.64] ;  /* 0x000000060c117981 */ /* 0x000f68000c1e1900 */
[----:B------:R-:W5:Y:S01]  /*0390*/  LDG.E R18, desc[UR6][R18.64] ;  /* 0x0000000612127981 */ /* 0x000f62000c1e1900 */
[----:B------:R-:W-:-:S04]  /*03a0*/  IADD3 R5, PT, PT, R5, 0x10, RZ ;  /* 0x0000001005057810 */ /* 0x000fc80007ffe0ff */
[----:B------:R-:W-:Y:S01]  /*03b0*/  ISETP.NE.AND P1, PT, R5, RZ, PT ;  /* 0x000000ff0500720c */ /* 0x000fe20003f25270 */
[----:B------:R-:W-:Y:S01]  /*03c0*/  IMAD R8, R3, 0x10, R8 ;  /* 0x0000001003087824 */ /* 0x000fe200078e0208 */
[----:B--2---:R-:W-:-:S04]  /*03d0*/  IADD3 R10, PT, PT, R28, R10, R9 ;  /* 0x0000000a1c0a7210 */ /* 0x004fc80007ffe009 */
[----:B---3--:R-:W-:-:S04]  /*03e0*/  IADD3 R10, PT, PT, R26, R27, R10 ;  /* 0x0000001b1a0a7210 */ /* 0x008fc80007ffe00a */
[----:B----4-:R-:W-:-:S04]  /*03f0*/  IADD3 R10, PT, PT, R24, R25, R10 ;  /* 0x00000019180a7210 */ /* 0x010fc80007ffe00a */
[----:B------:R-:W-:-:S04]  /*0400*/  IADD3 R10, PT, PT, R22, R23, R10 ;  /* 0x00000017160a7210 */ /* 0x000fc80007ffe00a */
[----:B------:R-:W-:-:S04]  /*0410*/  IADD3 R10, PT, PT, R14, R11, R10 ;  /* 0x0000000b0e0a7210 */ /* 0x000fc80007ffe00a */
[----:B-----5:R-:W-:-:S04]  /*0420*/  IADD3 R10, PT, PT, R29, R16, R10 ;  /* 0x000000101d0a7210 */ /* 0x020fc80007ffe00a */
[----:B------:R-:W-:-:S04]  /*0430*/  IADD3 R10, PT, PT, R20, R15, R10 ;  /* 0x0000000f140a7210 */ /* 0x000fc80007ffe00a */
[----:B------:R-:W-:Y:S01]  /*0440*/  IADD3 R9, PT, PT, R18, R17, R10 ;  /* 0x0000001112097210 */ /* 0x000fe20007ffe00a */
[----:B------:R-:W-:Y:S06]  /*0450*/  @P1 BRA `(.L_x_2) ;  /* 0xfffffffc004c1947 */ /* 0x000fec000383ffff */
.L_x_1:
[----:B------:R-:W-:Y:S05]  /*0460*/  @!P2 BRA `(.L_x_0) ;  /* 0x0000000000e0a947 */ /* 0x000fea0003800000 */
[----:B------:R-:W-:Y:S02]  /*0470*/  ISETP.GE.U32.AND P1, PT, R6, 0x8, PT ;  /* 0x000000080600780c */ /* 0x000fe40003f26070 */
[----:B------:R-:W-:-:S04]  /*0480*/  LOP3.LUT R8, R4, 0x7, RZ, 0xc0, !PT ;  /* 0x0000000704087812 */ /* 0x000fc800078ec0ff */
[----:B------:R-:W-:-:S07]  /*0490*/  ISETP.NE.AND P2, PT, R8, RZ, PT ;  /* 0x000000ff0800720c */ /* 0x000fce0003f45270 */
[----:B------:R-:W-:Y:S06]  /*04a0*/  @!P1 BRA `(.L_x_3) ;  /* 0x00000000005c9947 */ /* 0x000fec0003800000 */
[----:B------:R-:W0:Y:S01]  /*04b0*/  LDC.64 R22, c[0x0][0x380] ;  /* 0x0000e000ff167b82 */ /* 0x000e220000000a00 */
[----:B------:R-:W-:-:S04]  /*04c0*/  IMAD R5, R7, R3, R2 ;  /* 0x0000000307057224 */ /* 0x000fc800078e0202 */
[----:B0-----:R-:W-:-:S04]  /*04d0*/  IMAD.WIDE R22, R5, 0x4, R22 ;  /* 0x0000000405167825 */ /* 0x001fc800078e0216 */
[C---:B------:R-:W-:Y:S02]  /*04e0*/  IMAD.WIDE R24, R3.reuse, 0x4, R22 ;  /* 0x0000000403187825 */ /* 0x040fe400078e0216 */
[----:B------:R-:W2:Y:S02]  /*04f0*/  LDG.E R22, desc[UR6][R22.64] ;  /* 0x0000000616167981 */ /* 0x000ea4000c1e1900 */
[C---:B------:R-:W-:Y:S02]  /*0500*/  IMAD.WIDE R12, R3.reuse, 0x4, R24 ;  /* 0x00000004030c7825 */ /* 0x040fe400078e0218 */
[----:B------:R-:W2:Y:S02]  /*0510*/  LDG.E R24, desc[UR6][R24.64] ;  /* 0x0000000618187981 */ /* 0x000ea4000c1e1900 */
[C---:B------:R-:W-:Y:S02]  /*0520*/  IMAD.WIDE R16, R3.reuse, 0x4, R12 ;  /* 0x0000000403107825 */ /* 0x040fe400078e020c */
[----:B------:R-:W3:Y:S02]  /*0530*/  LDG.E R12, desc[UR6][R12.64] ;  /* 0x000000060c0c7981 */ /* 0x000ee4000c1e1900 */
[----:B------:R-:W-:-:S02]  /*0540*/  IMAD.WIDE R14, R3, 0x4, R16 ;  /* 0x00000004030e7825 */ /* 0x000fc400078e0210 */
[----:B------:R-:W3:Y:S02]  /*0550*/  LDG.E R16, desc[UR6][R16.64] ;  /* 0x0000000610107981 */ /* 0x000ee4000c1e1900 */
[C---:B------:R-:W-:Y:S02]  /*0560*/  IMAD.WIDE R10, R3.reuse, 0x4, R14 ;  /* 0x00000004030a7825 */ /* 0x040fe400078e020e */
[----:B------:R-:W4:Y:S02]  /*0570*/  LDG.E R14, desc[UR6][R14.64] ;  /* 0x000000060e0e7981 */ /* 0x000f24000c1e1900 */
[C---:B------:R-:W-:Y:S02]  /*0580*/  IMAD.WIDE R18, R3.reuse, 0x4, R10 ;  /* 0x0000000403127825 */ /* 0x040fe400078e020a */
[----:B------:R-:W4:Y:S02]  /*0590*/  LDG.E R10, desc[UR6][R10.64] ;  /* 0x000000060a0a7981 */ /* 0x000f24000c1e1900 */
[----:B------:R-:W-:-:S02]  /*05a0*/  IMAD.WIDE R20, R3, 0x4, R18 ;  /* 0x0000000403147825 */ /* 0x000fc400078e0212 */
[----:B------:R-:W5:Y:S04]  /*05b0*/  LDG.E R18, desc[UR6][R18.64] ;  /* 0x0000000612127981 */ /* 0x000f68000c1e1900 */
[----:B------:R-:W5:Y:S01]  /*05c0*/  LDG.E R20, desc[UR6][R20.64] ;  /* 0x0000000614147981 */ /* 0x000f62000c1e1900 */
[----:B------:R-:W-:Y:S01]  /*05d0*/  VIADD R7, R7, 0x8 ;  /* 0x0000000807077836 */ /* 0x000fe20000000000 */
[----:B--2---:R-:W-:-:S04]  /*05e0*/  IADD3 R9, PT, PT, R24, R22, R9 ;  /* 0x0000001618097210 */ /* 0x004fc80007ffe009 */
[----:B---3--:R-:W-:-:S04]  /*05f0*/  IADD3 R9, PT, PT, R16, R12, R9 ;  /* 0x0000000c10097210 */ /* 0x008fc80007ffe009 */
[----:B----4-:R-:W-:-:S04]  /*0600*/  IADD3 R9, PT, PT, R10, R14, R9 ;  /* 0x0000000e0a097210 */ /* 0x010fc80007ffe009 */
[----:B-----5:R-:W-:-:S07]  /*0610*/  IADD3 R9, PT, PT, R20, R18, R9 ;  /* 0x0000001214097210 */ /* 0x020fce0007ffe009 */
.L_x_3:
        /* <DEDUP_REMOVED lines=12> */
[----:B------:R-:W-:Y:S02]  /*06e0*/  IMAD.WIDE R16, R3, 0x4, R14 ;  /* 0x0000000403107825 */ /* 0x000fe400078e020e */
[----:B------:R-:W3:Y:S04]  /*06f0*/  LDG.E R14, desc[UR6][R14.64] ;  /* 0x000000060e0e7981 */ /* 0x000ee8000c1e1900 */
[----:B------:R-:W3:Y:S01]  /*0700*/  LDG.E R16, desc[UR6][R16.64] ;  /* 0x0000000610107981 */ /* 0x000ee2000c1e1900 */
[----:B------:R-:W-:-:S02]  /*0710*/  IADD3 R7, PT, PT, R7, 0x4, RZ ;  /* 0x0000000407077810 */ /* 0x000fc40007ffe0ff */
[----:B--2---:R-:W-:-:S04]  /*0720*/  IADD3 R9, PT, PT, R12, R10, R9 ;  /* 0x0000000a0c097210 */ /* 0x004fc80007ffe009 */
[----:B---3--:R-:W-:-:S07]  /*0730*/  IADD3 R9, PT, PT, R16, R14, R9 ;  /* 0x0000000e10097210 */ /* 0x008fce0007ffe009 */
.L_x_4:
[----:B------:R-:W-:Y:S05]  /*0740*/  @!P2 BRA `(.L_x_0) ;  /* 0x000000000028a947 */ /* 0x000fea0003800000 */
[----:B------:R-:W0:Y:S01]  /*0750*/  LDC.64 R10, c[0x0][0x380] ;  /* 0x0000e000ff0a7b82 */ /* 0x000e220000000a00 */
[----:B------:R-:W-:Y:S02]  /*0760*/  IMAD R8, R7, R3, R2 ;  /* 0x0000000307087224 */ /* 0x000fe400078e0202 */
[----:B------:R-:W-:-:S07]  /*0770*/  IMAD.MOV R5, RZ, RZ, -R5 ;  /* 0x000000ffff057224 */ /* 0x000fce00078e0a05 */
.L_x_5:
[----:B0-----:R-:W-:-:S06]  /*0780*/  IMAD.WIDE R6, R8, 0x4, R10 ;  /* 0x0000000408067825 */ /* 0x001fcc00078e020a */
[----:B------:R-:W2:Y:S01]  /*0790*/  LDG.E R6, desc[UR6][R6.64] ;  /* 0x0000000606067981 */ /* 0x000ea2000c1e1900 */
[----:B------:R-:W-:Y:S01]  /*07a0*/  VIADD R5, R5, 0x1 ;  /* 0x0000000105057836 */ /* 0x000fe20000000000 */
[----:B------:R-:W-:-:S04]  /*07b0*/  IADD3 R8, PT, PT, R8, R3, RZ ;  /* 0x0000000308087210 */ /* 0x000fc80007ffe0ff */
[----:B------:R-:W-:Y:S01]  /*07c0*/  ISETP.NE.AND P1, PT, R5, RZ, PT ;  /* 0x000000ff0500720c */ /* 0x000fe20003f25270 */
[----:B--2---:R-:W-:-:S12]  /*07d0*/  IMAD.IADD R9, R6, 0x1, R9 ;  /* 0x0000000106097824 */ /* 0x004fd800078e0209 */
[----:B------:R-:W-:Y:S05]  /*07e0*/  @P1 BRA `(.L_x_5) ;  /* 0xfffffffc00e41947 */ /* 0x000fea000383ffff */
.L_x_0:
[----:B------:R-:W-:Y:S05]  /*07f0*/  @!P0 EXIT ;  /* 0x000000000000894d */ /* 0x000fea0003800000 */
[C---:B------:R-:W-:Y:S01]  /*0800*/  ISETP.GE.U32.AND P1, PT, R4.reuse, 0x8, PT ;  /* 0x000000080400780c */ /* 0x040fe20003f26070 */
[----:B------:R-:W-:Y:S01]  /*0810*/  IMAD.MOV.U32 R6, RZ, RZ, RZ ;  /* 0x000000ffff067224 */ /* 0x000fe200078e00ff */
[----:B------:R-:W-:-:S04]  /*0820*/  LOP3.LUT R7, R4, 0x7, RZ, 0xc0, !PT ;  /* 0x0000000704077812 */ /* 0x000fc800078ec0ff */
[----:B------:R-:W-:-:S07]  /*0830*/  ISETP.NE.AND P0, PT, R7, RZ, PT ;  /* 0x000000ff0700720c */ /* 0x000fce0003f05270 */
[----:B------:R-:W-:Y:S06]  /*0840*/  @!P1 BRA `(.L_x_6) ;  /* 0x0000000000e89947 */ /* 0x000fec0003800000 */
[----:B------:R-:W0:Y:S01]  /*0850*/  LDC R5, c[0x0][0x394] ;  /* 0x0000e500ff057b82 */ /* 0x000e220000000800 */
[----:B------:R-:W-:Y:S01]  /*0860*/  IADD3 R8, PT, PT, R2, R3, RZ ;  /* 0x0000000302087210 */ /* 0x000fe20007ffe0ff */
[C-C-:B------:R-:W-:Y:S01]  /*0870*/  IMAD R26, R3.reuse, 0x2, R2.reuse ;  /* 0x00000002031a7824 */ /* 0x140fe200078e0202 */
[----:B------:R-:W-:Y:S01]  /*0880*/  LOP3.LUT R6, R4, 0x7ffffff8, RZ, 0xc0, !PT ;  /* 0x7ffffff804067812 */ /* 0x000fe200078ec0ff */
[C-C-:B------:R-:W-:Y:S01]  /*0890*/  IMAD R10, R3.reuse, 0x4, R2.reuse ;  /* 0x00000004030a7824 */ /* 0x140fe200078e0202 */
[----:B------:R-:W-:Y:S01]  /*08a0*/  LOP3.LUT R4, R2, 0x1, RZ, 0xc0, !PT ;  /* 0x0000000102047812 */ /* 0x000fe200078ec0ff */
[C-C-:B------:R-:W-:Y:S01]  /*08b0*/  IMAD R11, R3.reuse, 0x5, R2.reuse ;  /* 0x00000005030b7824 */ /* 0x140fe200078e0202 */
[----:B------:R-:W-:Y:S01]  /*08c0*/  LOP3.LUT P1, RZ, R8, 0x1, RZ, 0xc0, !PT ;  /* 0x0000000108ff7812 */ /* 0x000fe2000782c0ff */
[C---:B------:R-:W-:Y:S01]  /*08d0*/  IMAD R8, R3.reuse, 0x3, R2 ;  /* 0x0000000303087824 */ /* 0x040fe200078e0202 */
[C---:B------:R-:W-:Y:S01]  /*08e0*/  IADD3 R24, PT, PT, R3.reuse, UR4, R0 ;  /* 0x0000000403187c10 */ /* 0x040fe2000fffe000 */
[C-C-:B------:R-:W-:Y:S01]  /*08f0*/  IMAD R22, R3.reuse, 0x6, R2.reuse ;  /* 0x0000000603167824 */ /* 0x140fe200078e0202 */
[----:B------:R-:W-:Y:S01]  /*0900*/  ISETP.NE.AND P2, PT, R4, RZ, PT ;  /* 0x000000ff0400720c */ /* 0x000fe20003f45270 */
[----:B------:R-:W-:Y:S01]  /*0910*/  IMAD R23, R3, 0x7, R2 ;  /* 0x0000000703177824 */ /* 0x000fe200078e0202 */
[----:B------:R-:W-:Y:S01]  /*0920*/  MOV R0, R2 ;  /* 0x0000000200007202 */ /* 0x000fe20000000f00 */
[----:B------:R-:W-:-:S10]  /*0930*/  IMAD.MOV R25, RZ, RZ, -R6 ;  /* 0x000000ffff197224 */ /* 0x000fd400078e0a06 */
.L_x_7:
[----:B-1----:R-:W1:Y:S01]  /*0940*/  @!P2 LDC.64 R12, c[0x0][0x388] ;  /* 0x0000e200ff0cab82 */ /* 0x002e620000000a00 */
[----:B------:R-:W-:Y:S01]  /*0950*/  LOP3.LUT R3, R8, 0x1, RZ, 0xc0, !PT ;  /* 0x0000000108037812 */ /* 0x000fe200078ec0ff */
[----:B------:R-:W-:Y:S01]  /*0960*/  VIADD R25, R25, 0x8 ;  /* 0x0000000819197836 */ /* 0x000fe20000000000 */
[----:B------:R-:W-:Y:S02]  /*0970*/  LOP3.LUT R16, R23, 0x1, RZ, 0xc0, !PT ;  /* 0x0000000117107812 */ /* 0x000fe400078ec0ff */
[----:B------:R-:W-:Y:S02]  /*0980*/  ISETP.NE.U32.AND P3, PT, R3, 0x1, PT ;  /* 0x000000010300780c */ /* 0x000fe40003f65070 */
[----:B------:R-:W-:Y:S01]  /*0990*/  LOP3.LUT R3, R11, 0x1, RZ, 0xc0, !PT ;  /* 0x000000010b037812 */ /* 0x000fe200078ec0ff */
[----:B------:R-:W2:Y:S01]  /*09a0*/  @!P1 LDC.64 R28, c[0x0][0x388] ;  /* 0x0000e200ff1c9b82 */ /* 0x000ea20000000a00 */
[----:B------:R-:W-:Y:S02]  /*09b0*/  ISETP.NE.U32.AND P5, PT, R16, 0x1, PT ;  /* 0x000000011000780c */ /* 0x000fe40003fa5070 */
[----:B------:R-:W-:-:S02]  /*09c0*/  ISETP.NE.U32.AND P4, PT, R3, 0x1, PT ;  /* 0x000000010300780c */ /* 0x000fc40003f85070 */
[----:B0-----:R-:W-:-:S05]  /*09d0*/  MOV R3, R5 ;  /* 0x0000000500037202 */ /* 0x001fca0000000f00 */
[----:B------:R-:W0:Y:S01]  /*09e0*/  @P3 LDC.64 R20, c[0x0][0x388] ;  /* 0x0000e200ff143b82 */ /* 0x000e220000000a00 */
[----:B-1----:R-:W-:-:S04]  /*09f0*/  @!P2 IMAD.WIDE R14, R0, 0x4, R12 ;  /* 0x00000004000ea825 */ /* 0x002fc800078e020c */
[C---:B------:R-:W-:Y:S01]  /*0a00*/  IMAD R0, R3.reuse, 0x8, R0 ;  /* 0x0000000803007824 */ /* 0x040fe200078e0200 */
[----:B------:R1:W-:Y:S01]  /*0a10*/  @!P2 STG.E desc[UR6][R14.64], R9 ;  /* 0x000000090e00a986 */ /* 0x0003e2000c101906 */
[----:B------:R-:W-:Y:S01]  /*0a20*/  ISETP.NE.AND P2, PT, R4, RZ, PT ;  /* 0x000000ff0400720c */ /* 0x000fe20003f45270 */
[----:B--2---:R-:W-:Y:S01]  /*0a30*/  @!P1 IMAD.WIDE R28, R24, 0x4, R28 ;  /* 0x00000004181c9825 */ /* 0x004fe200078e021c */
[----:B------:R-:W-:-:S04]  /*0a40*/  LEA R24, R3, R24, 0x3 ;  /* 0x0000001803187211 */ /* 0x000fc800078e18ff */
[----:B------:R-:W-:Y:S01]  /*0a50*/  @!P1 STG.E desc[UR6][R28.64], R9 ;  /* 0x000000091c009986 */ /* 0x000fe2000c101906 */
[----:B-1----:R-:W1:Y:S01]  /*0a60*/  @P5 LDC.64 R14, c[0x0][0x388] ;  /* 0x0000e200ff0e5b82 */ /* 0x002e620000000a00 */
[----:B0-----:R-:W-:-:S04]  /*0a70*/  @P3 IMAD.WIDE R20, R8, 0x4, R20 ;  /* 0x0000000408143825 */ /* 0x001fc800078e0214 */
[----:B------:R-:W-:-:S03]  /*0a80*/  IMAD R8, R3, 0x8, R8 ;  /* 0x0000000803087824 */ /* 0x000fc600078e0208 */
[----:B------:R-:W0:Y:S08]  /*0a90*/  @!P2 LDC.64 R12, c[0x0][0x388] ;  /* 0x0000e200ff0cab82 */ /* 0x000e300000000a00 */
[----:B------:R-:W2:Y:S08]  /*0aa0*/  @!P2 LDC.64 R18, c[0x0][0x388] ;  /* 0x0000e200ff12ab82 */ /* 0x000eb00000000a00 */
[----:B------:R-:W3:Y:S01]  /*0ab0*/  @!P2 LDC.64 R16, c[0x0][0x388] ;  /* 0x0000e200ff10ab82 */ /* 0x000ee20000000a00 */
[----:B-1----:R-:W-:-:S04]  /*0ac0*/  @P5 IMAD.WIDE R14, R23, 0x4, R14 ;  /* 0x00000004170e5825 */ /* 0x002fc800078e020e */
[C---:B------:R-:W-:Y:S02]  /*0ad0*/  IMAD R23, R3.reuse, 0x8, R23 ;  /* 0x0000000803177824 */ /* 0x040fe400078e0217 */
[----:B0-----:R-:W-:Y:S01]  /*0ae0*/  @!P2 IMAD.WIDE R12, R26, 0x4, R12 ;  /* 0x000000041a0ca825 */ /* 0x001fe200078e020c */
[----:B------:R-:W-:-:S04]  /*0af0*/  LEA R26, R3, R26, 0x3 ;  /* 0x0000001a031a7211 */ /* 0x000fc800078e18ff */
[----:B------:R0:W-:Y:S01]  /*0b00*/  @!P2 STG.E desc[UR6][R12.64], R9 ;  /* 0x000000090c00a986 */ /* 0x0001e2000c101906 */
[----:B--2---:R-:W-:-:S03]  /*0b10*/  @!P2 IMAD.WIDE R18, R10, 0x4, R18 ;  /* 0x000000040a12a825 */ /* 0x004fc600078e0212 */
[----:B------:R1:W-:Y:S01]  /*0b20*/  @P3 STG.E desc[UR6][R20.64], R9 ;  /* 0x0000000914003986 */ /* 0x0003e2000c101906 */
[----:B------:R-:W-:Y:S01]  /*0b30*/  ISETP.NE.AND P3, PT, R25, RZ, PT ;  /* 0x000000ff1900720c */ /* 0x000fe20003f65270 */
[C---:B------:R-:W-:Y:S02]  /*0b40*/  IMAD R10, R3.reuse, 0x8, R10 ;  /* 0x00000008030a7824 */ /* 0x040fe400078e020a */
[----:B------:R1:W-:Y:S01]  /*0b50*/  @!P2 STG.E desc[UR6][R18.64], R9 ;  /* 0x000000091200a986 */ /* 0x0003e2000c101906 */
[----:B---3--:R-:W-:Y:S01]  /*0b60*/  @!P2 IMAD.WIDE R16, R22, 0x4, R16 ;  /* 0x000000041610a825 */ /* 0x008fe200078e0210 */
[----:B0-----:R-:W0:Y:S01]  /*0b70*/  @P4 LDC.64 R12, c[0x0][0x388] ;  /* 0x0000e200ff0c4b82 */ /* 0x001e220000000a00 */
[----:B------:R-:W-:Y:S02]  /*0b80*/  LEA R22, R3, R22, 0x3 ;  /* 0x0000001603167211 */ /* 0x000fe400078e18ff */
[----:B0-----:R-:W-:Y:S01]  /*0b90*/  @P4 IMAD.WIDE R12, R11, 0x4, R12 ;  /* 0x000000040b0c4825 */ /* 0x001fe200078e020c */
[----:B------:R-:W-:-:S04]  /*0ba0*/  LEA R11, R3, R11, 0x3 ;  /* 0x0000000b030b7211 */ /* 0x000fc800078e18ff */
[----:B------:R1:W-:Y:S04]  /*0bb0*/  @P4 STG.E desc[UR6][R12.64], R9 ;  /* 0x000000090c004986 */ /* 0x0003e8000c101906 */
[----:B------:R1:W-:Y:S04]  /*0bc0*/  @!P2 STG.E desc[UR6][R16.64], R9 ;  /* 0x000000091000a986 */ /* 0x0003e8000c101906 */
[----:B------:R1:W-:Y:S01]  /*0bd0*/  @P5 STG.E desc[UR6][R14.64], R9 ;  /* 0x000000090e005986 */ /* 0x0003e2000c101906 */
[----:B------:R-:W-:Y:S05]  /*0be0*/  @P3 BRA `(.L_x_7) ;  /* 0xfffffffc00543947 */ /* 0x000fea000383ffff */
.L_x_6:
[----:B------:R-:W-:Y:S05]  /*0bf0*/  @!P0 EXIT ;  /* 0x000000000000894d */ /* 0x000fea0003800000 */
[----:B------:R-:W1:Y:S01]  /*0c00*/  LDC R0, c[0x0][0x390] ;  /* 0x0000e400ff007b82 */ /* 0x000e620000000800 */
[----:B------:R-:W-:Y:S02]  /*0c10*/  ISETP.GE.U32.AND P0, PT, R7, 0x4, PT ;  /* 0x000000040700780c */ /* 0x000fe40003f06070 */
[----:B-1----:R-:W-:-:S04]  /*0c20*/  LOP3.LUT R18, R0, 0x3, RZ, 0xc0, !PT ;  /* 0x0000000300127812 */ /* 0x002fc800078ec0ff */
[----:B------:R-:W-:-:S07]  /*0c30*/  ISETP.NE.AND P4, PT, R18, RZ, PT ;  /* 0x000000ff1200720c */ /* 0x000fce0003f85270 */
[----:B------:R-:W-:Y:S06]  /*0c40*/  @!P0 BRA `(.L_x_8) ;  /* 0x0000000000648947 */ /* 0x000fec0003800000 */
[C---:B------:R-:W-:Y:S01]  /*0c50*/  IMAD R7, R6.reuse, R3, R2 ;  /* 0x0000000306077224 */ /* 0x040fe200078e0202 */
[----:B------:R-:W-:-:S03]  /*0c60*/  IADD3 R6, PT, PT, R6, 0x4, RZ ;  /* 0x0000000406067810 */ /* 0x000fc60007ffe0ff */
[C---:B------:R-:W-:Y:S01]  /*0c70*/  IMAD.IADD R8, R7.reuse, 0x1, R3 ;  /* 0x0000000107087824 */ /* 0x040fe200078e0203 */
[----:B------:R-:W-:-:S04]  /*0c80*/  LOP3.LUT R4, R7, 0x1, RZ, 0xc0, !PT ;  /* 0x0000000107047812 */ /* 0x000fc800078ec0ff */
[C---:B------:R-:W-:Y:S02]  /*0c90*/  IADD3 R16, PT, PT, R8.reuse, R3, RZ ;  /* 0x0000000308107210 */ /* 0x040fe40007ffe0ff */
[----:B------:R-:W-:Y:S02]  /*0ca0*/  LOP3.LUT R5, R8, 0x1, RZ, 0xc0, !PT ;  /* 0x0000000108057812 */ /* 0x000fe400078ec0ff */
[C---:B------:R-:W-:Y:S01]  /*0cb0*/  LOP3.LUT R10, R16.reuse, 0x1, RZ, 0xc0, !PT ;  /* 0x00000001100a7812 */ /* 0x040fe200078ec0ff */
[----:B------:R-:W-:Y:S01]  /*0cc0*/  IMAD.IADD R17, R16, 0x1, R3 ;  /* 0x0000000110117824 */ /* 0x000fe200078e0203 */
[----:B------:R-:W-:Y:S02]  /*0cd0*/  ISETP.NE.U32.AND P0, PT, R4, 0x1, PT ;  /* 0x000000010400780c */ /* 0x000fe40003f05070 */
[----:B------:R-:W-:Y:S02]  /*0ce0*/  ISETP.NE.U32.AND P1, PT, R5, 0x1, PT ;  /* 0x000000010500780c */ /* 0x000fe40003f25070 */
[----:B------:R-:W-:-:S02]  /*0cf0*/  LOP3.LUT R11, R17, 0x1, RZ, 0xc0, !PT ;  /* 0x00000001110b7812 */ /* 0x000fc400078ec0ff */
[----:B------:R-:W-:Y:S02]  /*0d00*/  ISETP.NE.U32.AND P2, PT, R10, 0x1, PT ;  /* 0x000000010a00780c */ /* 0x000fe40003f45070 */
[----:B------:R-:W-:-:S05]  /*0d10*/  ISETP.NE.U32.AND P3, PT, R11, 0x1, PT ;  /* 0x000000010b00780c */ /* 0x000fca0003f65070 */
[----:B------:R-:W0:Y:S08]  /*0d20*/  @P0 LDC.64 R12, c[0x0][0x388] ;  /* 0x0000e200ff0c0b82 */ /* 0x000e300000000a00 */
[----:B------:R-:W1:Y:S08]  /*0d30*/  @P1 LDC.64 R14, c[0x0][0x388] ;  /* 0x0000e200ff0e1b82 */ /* 0x000e700000000a00 */
[----:B------:R-:W2:Y:S08]  /*0d40*/  @P2 LDC.64 R10, c[0x0][0x388] ;  /* 0x0000e200ff0a2b82 */ /* 0x000eb00000000a00 */
[----:B------:R-:W3:Y:S01]  /*0d50*/  @P3 LDC.64 R4, c[0x0][0x388] ;  /* 0x0000e200ff043b82 */ /* 0x000ee20000000a00 */
[----:B0-----:R-:W-:-:S05]  /*0d60*/  @P0 IMAD.WIDE R12, R7, 0x4, R12 ;  /* 0x00000004070c0825 */ /* 0x001fca00078e020c */
[----:B------:R0:W-:Y:S01]  /*0d70*/  @P0 STG.E desc[UR6][R12.64], R9 ;  /* 0x000000090c000986 */ /* 0x0001e2000c101906 */
[----:B-1----:R-:W-:-:S05]  /*0d80*/  @P1 IMAD.WIDE R14, R8, 0x4, R14 ;  /* 0x00000004080e1825 */ /* 0x002fca00078e020e */
[----:B------:R0:W-:Y:S01]  /*0d90*/  @P1 STG.E desc[UR6][R14.64], R9 ;  /* 0x000000090e001986 */ /* 0x0001e2000c101906 */
[----:B--2---:R-:W-:-:S05]  /*0da0*/  @P2 IMAD.WIDE R10, R16, 0x4, R10 ;  /* 0x00000004100a2825 */ /* 0x004fca00078e020a */
[----:B------:R0:W-:Y:S01]  /*0db0*/  @P2 STG.E desc[UR6][R10.64], R9 ;  /* 0x000000090a002986 */ /* 0x0001e2000c101906 */
[----:B---3--:R-:W-:-:S05]  /*0dc0*/  @P3 IMAD.WIDE R4, R17, 0x4, R4 ;  /* 0x0000000411043825 */ /* 0x008fca00078e0204 */
[----:B------:R0:W-:Y:S02]  /*0dd0*/  @P3 STG.E desc[UR6][R4.64], R9 ;  /* 0x0000000904003986 */ /* 0x0001e4000c101906 */
.L_x_8:
[----:B------:R-:W-:Y:S05]  /*0de0*/  @!P4 EXIT ;  /* 0x000000000000c94d */ /* 0x000fea0003800000 */
[----:B------:R-:W-:Y:S02]  /*0df0*/  ISETP.NE.AND P0, PT, R18, 0x1, PT ;  /* 0x000000011200780c */ /* 0x000fe40003f05270 */
[----:B------:R-:W-:-:S04]  /*0e00*/  LOP3.LUT R0, R0, 0x1, RZ, 0xc0, !PT ;  /* 0x0000000100007812 */ /* 0x000fc800078ec0ff */
[----:B------:R-:W-:-:S07]  /*0e10*/  ISETP.NE.U32.AND P2, PT, R0, 0x1, PT ;  /* 0x000000010000780c */ /* 0x000fce0003f45070 */
[----:B------:R-:W-:Y:S06]  /*0e20*/  @!P0 BRA `(.L_x_9) ;  /* 0x0000000000348947 */ /* 0x000fec0003800000 */
[C---:B------:R-:W-:Y:S01]  /*0e30*/  IMAD R0, R6.reuse, R3, R2 ;  /* 0x0000000306007224 */ /* 0x040fe200078e0202 */
[----:B------:R-:W-:-:S03]  /*0e40*/  IADD3 R6, PT, PT, R6, 0x2, RZ ;  /* 0x0000000206067810 */ /* 0x000fc60007ffe0ff */
[C---:B------:R-:W-:Y:S01]  /*0e50*/  IMAD.IADD R7, R0.reuse, 0x1, R3 ;  /* 0x0000000100077824 */ /* 0x040fe200078e0203 */
[----:B0-----:R-:W-:-:S04]  /*0e60*/  LOP3.LUT R4, R0, 0x1, RZ, 0xc0, !PT ;  /* 0x0000000100047812 */ /* 0x001fc800078ec0ff */
[----:B------:R-:W-:Y:S02]  /*0e70*/  LOP3.LUT R5, R7, 0x1, RZ, 0xc0, !PT ;  /* 0x0000000107057812 */ /* 0x000fe400078ec0ff */
[----:B------:R-:W-:Y:S02]  /*0e80*/  ISETP.NE.U32.AND P0, PT, R4, 0x1, PT ;  /* 0x000000010400780c */ /* 0x000fe40003f05070 */
[----:B------:R-:W-:-:S11]  /*0e90*/  ISETP.NE.U32.AND P1, PT, R5, 0x1, PT ;  /* 0x000000010500780c */ /* 0x000fd60003f25070 */
[----:B------:R-:W0:Y:S08]  /*0ea0*/  @P0 LDC.64 R4, c[0x0][0x388] ;  /* 0x0000e200ff040b82 */ /* 0x000e300000000a00 */
[----:B------:R-:W1:Y:S01]  /*0eb0*/  @P1 LDC.64 R10, c[0x0][0x388] ;  /* 0x0000e200ff0a1b82 */ /* 0x000e620000000a00 */
[----:B0-----:R-:W-:-:S05]  /*0ec0*/  @P0 IMAD.WIDE R4, R0, 0x4, R4 ;  /* 0x0000000400040825 */ /* 0x001fca00078e0204 */
[----:B------:R2:W-:Y:S01]  /*0ed0*/  @P0 STG.E desc[UR6][R4.64], R9 ;  /* 0x0000000904000986 */ /* 0x0005e2000c101906 */
[----:B-1----:R-:W-:-:S05]  /*0ee0*/  @P1 IMAD.WIDE R10, R7, 0x4, R10 ;  /* 0x00000004070a1825 */ /* 0x002fca00078e020a */
[----:B------:R2:W-:Y:S02]  /*0ef0*/  @P1 STG.E desc[UR6][R10.64], R9 ;  /* 0x000000090a001986 */ /* 0x0005e4000c101906 */
.L_x_9:
[----:B------:R-:W-:Y:S05]  /*0f00*/  @P2 EXIT ;  /* 0x000000000000294d */ /* 0x000fea0003800000 */
[----:B0-2---:R-:W-:-:S05]  /*0f10*/  IMAD R5, R6, R3, R2 ;  /* 0x0000000306057224 */ /* 0x005fca00078e0202 */
[----:B------:R-:W-:-:S04]  /*0f20*/  LOP3.LUT R0, R5, 0x1, RZ, 0xc0, !PT ;  /* 0x0000000105007812 */ /* 0x000fc800078ec0ff */
[----:B------:R-:W-:-:S13]  /*0f30*/  ISETP.NE.U32.AND P0, PT, R0, 0x1, PT ;  /* 0x000000010000780c */ /* 0x000fda0003f05070 */
[----:B------:R-:W-:Y:S05]  /*0f40*/  @!P0 EXIT ;  /* 0x000000000000894d */ /* 0x000fea0003800000 */
[----:B------:R-:W0:Y:S02]  /*0f50*/  LDC.64 R2, c[0x0][0x388] ;  /* 0x0000e200ff027b82 */ /* 0x000e240000000a00 */
[----:B0-----:R-:W-:-:S05]  /*0f60*/  IMAD.WIDE R2, R5, 0x4, R2 ;  /* 0x0000000405027825 */ /* 0x001fca00078e0202 */
[----:B------:R-:W-:Y:S01]  /*0f70*/  STG.E desc[UR6][R2.64], R9 ;  /* 0x0000000902007986 */ /* 0x000fe2000c101906 */
[----:B------:R-:W-:Y:S05]  /*0f80*/  EXIT ;  /* 0x000000000000794d */ /* 0x000fea0003800000 */
.L_x_10:
[----:B------:R-:W-:-:S00]  /*0f90*/  BRA `(.L_x_10) ;  /* 0xfffffffc00fc7947 */ /* 0x000fc0000383ffff */
[----:B------:R-:W-:-:S00]  /*0fa0*/  NOP ;  /* 0x0000000000007918 */ /* 0x000fc00000000000 */
        /* <DEDUP_REMOVED lines=13> */
.L_x_22:


//--------------------- .text._Z12calc_rowsumsPiS_ii --------------------------
	.section	.text._Z12calc_rowsumsPiS_ii,"ax",@progbits
	.align	128
        .global         _Z12calc_rowsumsPiS_ii
        .type           _Z12calc_rowsumsPiS_ii,@function
        .size           _Z12calc_rowsumsPiS_ii,(.L_x_23 - _Z12calc_rowsumsPiS_ii)
        .other          _Z12calc_rowsumsPiS_ii,@"STO_CUDA_ENTRY STV_DEFAULT"
_Z12calc_rowsumsPiS_ii:
.text._Z12calc_rowsumsPiS_ii:
[----:B------:R-:W-:Y:S01]  /*0000*/  LDC R1, c[0x0][0x37c] ;  /* 0x0000df00ff017b82 */ /* 0x000fe20000000800 */
[----:B------:R-:W0:Y:S07]  /*0010*/  S2R R0, SR_TID.X ;  /* 0x0000000000007919 */ /* 0x000e2e0000002100 */
[----:B------:R-:W0:Y:S01]  /*0020*/  S2UR UR4, SR_CTAID.X ;  /* 0x00000000000479c3 */ /* 0x000e220000002500 */
[----:B------:R-:W1:Y:S07]  /*0030*/  LDCU UR5, c[0x0][0x390] ;  /* 0x00007200ff0577ac */ /* 0x000e6e0008000800 */
[----:B------:R-:W0:Y:S02]  /*0040*/  LDC R5, c[0x0][0x360] ;  /* 0x0000d800ff057b82 */ /* 0x000e240000000800 */
[----:B0-----:R-:W-:-:S05]  /*0050*/  IMAD R5, R5, UR4, R0 ;  /* 0x0000000405057c24 */ /* 0x001fca000f8e0200 */
[----:B-1----:R-:W-:-:S13]  /*0060*/  ISETP.GE.AND P0, PT, R5, UR5, PT ;  /* 0x0000000505007c0c */ /* 0x002fda000bf06270 */
[----:B------:R-:W-:Y:S05]  /*0070*/  @P0 EXIT ;  /* 0x000000000000094d */ /* 0x000fea0003800000 */
[----:B------:R-:W0:Y:S01]  /*0080*/  LDC R4, c[0x0][0x394] ;  /* 0x0000e500ff047b82 */ /* 0x000e220000000800 */
[----:B------:R-:W1:Y:S01]  /*0090*/  LDCU.64 UR6, c[0x0][0x358] ;  /* 0x00006b00ff0677ac */ /* 0x000e620008000a00 */
[----:B------:R-:W-:Y:S01]  /*00a0*/  IMAD.MOV.U32 R0, RZ, RZ, RZ ;  /* 0x000000ffff007224 */ /* 0x000fe200078e00ff */
[----:B0-----:R-:W-:-:S13]  /*00b0*/  ISETP.GE.AND P0, PT, R4, 0x1, PT ;  /* 0x000000010400780c */ /* 0x001fda0003f06270 */
[----:B-1----:R-:W-:Y:S05]  /*00c0*/  @!P0 BRA `(.L_x_11) ;  /* 0x0000000400708947 */ /* 0x002fea0003800000 */
[C---:B------:R-:W-:Y:S01]  /*00d0*/  ISETP.GE.U32.AND P1, PT, R4.reuse, 0x10, PT ;  /* 0x000000100400780c */ /* 0x040fe20003f26070 */
[----:B------:R-:W-:Y:S01]  /*00e0*/  IMAD R6, R5, R4, RZ ;  /* 0x0000000405067224 */ /* 0x000fe200078e02ff */
[----:B------:R-:W-:Y:S01]  /*00f0*/  LOP3.LUT R24, R4, 0xf, RZ, 0xc0, !PT ;  /* 0x0000000f04187812 */ /* 0x000fe200078ec0ff */
[----:B------:R-:W-:Y:S02]  /*0100*/  IMAD.MOV.U32 R7, RZ, RZ, RZ ;  /* 0x000000ffff077224 */ /* 0x000fe400078e00ff */
[----:B------:R-:W-:Y:S01]  /*0110*/  IMAD.MOV.U32 R0, RZ, RZ, RZ ;  /* 0x000000ffff007224 */ /* 0x000fe200078e00ff */
[----:B------:R-:W-:-:S07]  /*0120*/  ISETP.NE.AND P2, PT, R24, RZ, PT ;  /* 0x000000ff1800720c */ /* 0x000fce0003f45270 */
[----:B------:R-:W-:Y:S06]  /*0130*/  @!P1 BRA `(.L_x_12) ;  /* 0x0000000000989947 */ /* 0x000fec0003800000 */
[----:B------:R-:W0:Y:S01]  /*0140*/  LDCU.64 UR4, c[0x0][0x380] ;  /* 0x00007000ff0477ac */ /* 0x000e220008000a00 */
[----:B------:R-:W-:Y:S01]  /*0150*/  LOP3.LUT R7, R4, 0x7ffffff0, RZ, 0xc0, !PT ;  /* 0x7ffffff004077812 */ /* 0x000fe200078ec0ff */
[----:B------:R-:W-:Y:S02]  /*0160*/  IMAD.MOV.U32 R0, RZ, RZ, RZ ;  /* 0x000000ffff007224 */ /* 0x000fe400078e00ff */
[----:B------:R-:W-:Y:S02]  /*0170*/  IMAD.MOV.U32 R9, RZ, RZ, R6 ;  /* 0x000000ffff097224 */ /* 0x000fe400078e0006 */
[----:B------:R-:W-:Y:S01]  /*0180*/  IMAD.MOV R8, RZ, RZ, -R7 ;  /* 0x000000ffff087224 */ /* 0x000fe200078e0a07 */
[----:B0-----:R-:W-:-:S04]  /*0190*/  UIADD3 UR4, UP0, UPT, UR4, 0x20, URZ ;  /* 0x0000002004047890 */ /* 0x001fc8000ff1e0ff */
[----:B------:R-:W-:-:S12]  /*01a0*/  UIADD3.X UR5, UPT, UPT, URZ, UR5, URZ, UP0, !UPT ;  /* 0x00000005ff057290 */ /* 0x000fd800087fe4ff */
.L_x_13:
[----:B------:R-:W-:Y:S02]  /*01b0*/  IMAD.U32 R2, RZ, RZ, UR4 ;  /* 0x00000004ff027e24 */ /* 0x000fe4000f8e00ff */
[----:B------:R-:W-:Y:S02]  /*01c0*/  IMAD.U32 R3, RZ, RZ, UR5 ;  /* 0x00000005ff037e24 */ /* 0x000fe4000f8e00ff */
[----:B------:R-:W-:-:S05]  /*01d0*/  IMAD.WIDE R2, R9, 0x4, R2 ;  /* 0x0000000409027825 */ /* 0x000fca00078e0202 */
[----:B------:R-:W2:Y:S04]  /*01e0*/  LDG.E R19, desc[UR6][R2.64+-0x20] ;  /* 0xffffe00602137981 */ /* 0x000ea8000c1e1900 */
[----:B------:R-:W2:Y:S04]  /*01f0*/  LDG.E R18, desc[UR6][R2.64+-0x1c] ;  /* 0xffffe40602127981 */ /* 0x000ea8000c1e1900 */
[----:B------:R-:W3:Y:S04]  /*0200*/  LDG.E R21, desc[UR6][R2.64+-0x18] ;  /* 0xffffe80602157981 */ /* 0x000ee8000c1e1900 */
[----:B------:R-:W3:Y:S04]  /*0210*/  LDG.E R20, desc[UR6][R2.64+-0x14] ;  /* 0xffffec0602147981 */ /* 0x000ee8000c1e1900 */
[----:B------:R-:W4:Y:S04]  /*0220*/  LDG.E R23, desc[UR6][R2.64+-0x10] ;  /* 0xfffff00602177981 */ /* 0x000f28000c1e1900 */
[----:B------:R-:W4:Y:S04]  /*0230*/  LDG.E R22, desc[UR6][R2.64+-0xc] ;  /* 0xfffff40602167981 */ /* 0x000f28000c1e1900 */
[----:B------:R-:W5:Y:S04]  /*0240*/  LDG.E R25, desc[UR6][R2.64+-0x8] ;  /* 0xfffff80602197981 */ /* 0x000f68000c1e1900 */
        /* <DEDUP_REMOVED lines=8> */
[----:B------:R-:W5:Y:S01]  /*02d0*/  LDG.E R17, desc[UR6][R2.64+0x1c] ;  /* 0x00001c0602117981 */ /* 0x000f62000c1e1900 */
[----:B------:R-:W-:-:S02]  /*02e0*/  VIADD R8, R8, 0x10 ;  /* 0x0000001008087836 */ /* 0x000fc40000000000 */
[----:B------:R-:W-:-:S03]  /*02f0*/  VIADD R9, R9, 0x10 ;  /* 0x0000001009097836 */ /* 0x000fc60000000000 */
[----:B------:R-:W-:Y:S02]  /*0300*/  ISETP.NE.AND P1, PT, R8, RZ, PT ;  /* 0x000000ff0800720c */ /* 0x000fe40003f25270 */
[----:B--2---:R-:W-:-:S04]  /*0310*/  IADD3 R18, PT, PT, R18, R19, R0 ;  /* 0x0000001312127210 */ /* 0x004fc80007ffe000 */
[----:B---3--:R-:W-:-:S04]  /*0320*/  IADD3 R18, PT, PT, R20, R21, R18 ;  /* 0x0000001514127210 */ /* 0x008fc80007ffe012 */
[----:B----4-:R-:W-:-:S04]  /*0330*/  IADD3 R18, PT, PT, R22, R23, R18 ;  /* 0x0000001716127210 */ /* 0x010fc80007ffe012 */
[----:B-----5:R-:W-:-:S04]  /*0340*/  IADD3 R18, PT, PT, R26, R25, R18 ;  /* 0x000000191a127210 */ /* 0x020fc80007ffe012 */
[----:B------:R-:W-:-:S04]  /*0350*/  IADD3 R15, PT, PT, R15, R16, R18 ;  /* 0x000000100f0f7210 */ /* 0x000fc80007ffe012 */
[----:B------:R-:W-:-:S04]  /*0360*/  IADD3 R13, PT, PT, R13, R14, R15 ;  /* 0x0000000e0d0d7210 */ /* 0x000fc80007ffe00f */
[----:B------:R-:W-:-:S04]  /*0370*/  IADD3 R11, PT, PT, R11, R12, R13 ;  /* 0x0000000c0b0b7210 */ /* 0x000fc80007ffe00d */
[----:B------:R-:W-:Y:S01]  /*0380*/  IADD3 R0, PT, PT, R17, R10, R11 ;  /* 0x0000000a11007210 */ /* 0x000fe20007ffe00b */
[----:B------:R-:W-:Y:S06]  /*0390*/  @P1 BRA `(.L_x_13) ;  /* 0xfffffffc00841947 */ /* 0x000fec000383ffff */
.L_x_12:
[----:B------:R-:W-:Y:S05]  /*03a0*/  @!P2 BRA `(.L_x_11) ;  /* 0x0000000000b8a947 */ /* 0x000fea0003800000 */
[----:B------:R-:W-:Y:S02]  /*03b0*/  ISETP.GE.U32.AND P1, PT, R24, 0x8, PT ;  /* 0x000000081800780c */ /* 0x000fe40003f26070 */
[----:B------:R-:W-:-:S04]  /*03c0*/  LOP3.LUT R16, R4, 0x7, RZ, 0xc0, !PT ;  /* 0x0000000704107812 */ /* 0x000fc800078ec0ff */
[----:B------:R-:W-:-:S07]  /*03d0*/  ISETP.NE.AND P2, PT, R16, RZ, PT ;  /* 0x000000ff1000720c */ /* 0x000fce0003f45270 */
[----:B------:R-:W-:Y:S06]  /*03e0*/  @!P1 BRA `(.L_x_14) ;  /* 0x0000000000409947 */ /* 0x000fec0003800000 */
[----:B------:R-:W0:Y:S01]  /*03f0*/  LDC.64 R2, c[0x0][0x380] ;  /* 0x0000e000ff027b82 */ /* 0x000e220000000a00 */
[----:B------:R-:W-:-:S04]  /*0400*/  IMAD.IADD R9, R6, 0x1, R7 ;  /* 0x0000000106097824 */ /* 0x000fc800078e0207 */
[----:B0-----:R-:W-:-:S05]  /*0410*/  IMAD.WIDE R2, R9, 0x4, R2 ;  /* 0x0000000409027825 */ /* 0x001fca00078e0202 */
[----:B------:R-:W2:Y:S04]  /*0420*/  LDG.E R9, desc[UR6][R2.64] ;  /* 0x0000000602097981 */ /* 0x000ea8000c1e1900 */
[----:B------:R-:W2:Y:S04]  /*0430*/  LDG.E R8, desc[UR6][R2.64+0x4] ;  /* 0x0000040602087981 */ /* 0x000ea8000c1e1900 */
[----:B------:R-:W3:Y:S04]  /*0440*/  LDG.E R11, desc[UR6][R2.64+0x8] ;  /* 0x00000806020b7981 */ /* 0x000ee8000c1e1900 */
[----:B------:R-:W3:Y:S04]  /*0450*/  LDG.E R10, desc[UR6][R2.64+0xc] ;  /* 0x00000c06020a7981 */ /* 0x000ee8000c1e1900 */
[----:B------:R-:W4:Y:S04]  /*0460*/  LDG.E R13, desc[UR6][R2.64+0x10] ;  /* 0x00001006020d7981 */ /* 0x000f28000c1e1900 */
[----:B------:R-:W4:Y:S04]  /*0470*/  LDG.E R12, desc[UR6][R2.64+0x14] ;  /* 0x00001406020c7981 */ /* 0x000f28000c1e1900 */
[----:B------:R-:W5:Y:S04]  /*0480*/  LDG.E R15, desc[UR6][R2.64+0x18] ;  /* 0x00001806020f7981 */ /* 0x000f68000c1e1900 */
[----:B------:R-:W5:Y:S01]  /*0490*/  LDG.E R14, desc[UR6][R2.64+0x1c] ;  /* 0x00001c06020e7981 */ /* 0x000f62000c1e1900 */
[----:B------:R-:W-:Y:S01]  /*04a0*/  VIADD R7, R7, 0x8 ;  /* 0x0000000807077836 */ /* 0x000fe20000000000 */
[----:B--2---:R-:W-:-:S04]  /*04b0*/  IADD3 R8, PT, PT, R8, R9, R0 ;  /* 0x0000000908087210 */ /* 0x004fc80007ffe000 */
[----:B---3--:R-:W-:-:S04]  /*04c0*/  IADD3 R8, PT, PT, R10, R11, R8 ;  /* 0x0000000b0a087210 */ /* 0x008fc80007ffe008 */
[----:B----4-:R-:W-:-:S04]  /*04d0*/  IADD3 R8, PT, PT, R12, R13, R8 ;  /* 0x0000000d0c087210 */ /* 0x010fc80007ffe008 */
[----:B-----5:R-:W-:-:S07]  /*04e0*/  IADD3 R0, PT, PT, R14, R15, R8 ;  /* 0x0000000f0e007210 */ /* 0x020fce0007ffe008 */
.L_x_14:
        /* <DEDUP_REMOVED lines=11> */
[----:B------:R-:W3:Y:S01]  /*05a0*/  LDG.E R12, desc[UR6][R2.64+0xc] ;  /* 0x00000c06020c7981 */ /* 0x000ee2000c1e1900 */
[----:B------:R-:W-:Y:S01]  /*05b0*/  VIADD R7, R7, 0x4 ;  /* 0x0000000407077836 */ /* 0x000fe20000000000 */
[----:B--2---:R-:W-:-:S04]  /*05c0*/  IADD3 R0, PT, PT, R8, R9, R0 ;  /* 0x0000000908007210 */ /* 0x004fc80007ffe000 */
[----:B---3--:R-:W-:-:S07]  /*05d0*/  IADD3 R0, PT, PT, R12, R11, R0 ;  /* 0x0000000b0c007210 */ /* 0x008fce0007ffe000 */
.L_x_15:
[----:B------:R-:W-:Y:S05]  /*05e0*/  @!P2 BRA `(.L_x_11) ;  /* 0x000000000028a947 */ /* 0x000fea0003800000 */
[----:B------:R-:W0:Y:S01]  /*05f0*/  LDC.64 R8, c[0x0][0x380] ;  /* 0x0000e000ff087b82 */ /* 0x000e220000000a00 */
[----:B------:R-:W-:Y:S02]  /*0600*/  IMAD.IADD R7, R6, 0x1, R7 ;  /* 0x0000000106077824 */ /* 0x000fe400078e0207 */
[----:B------:R-:W-:-:S07]  /*0610*/  IMAD.MOV R10, RZ, RZ, -R10 ;  /* 0x000000ffff0a7224 */ /* 0x000fce00078e0a0a */
.L_x_16:
[----:B0-----:R-:W-:-:S06]  /*0620*/  IMAD.WIDE R2, R7, 0x4, R8 ;  /* 0x0000000407027825 */ /* 0x001fcc00078e0208 */
[----:B------:R-:W2:Y:S01]  /*0630*/  LDG.E R3, desc[UR6][R2.64] ;  /* 0x0000000602037981 */ /* 0x000ea2000c1e1900 */
[----:B------:R-:W-:Y:S02]  /*0640*/  VIADD R10, R10, 0x1 ;  /* 0x000000010a0a7836 */ /* 0x000fe40000000000 */
[----:B------:R-:W-:-:S03]  /*0650*/  VIADD R7, R7, 0x1 ;  /* 0x0000000107077836 */ /* 0x000fc60000000000 */
[----:B------:R-:W-:Y:S01]  /*0660*/  ISETP.NE.AND P1, PT, R10, RZ, PT ;  /* 0x000000ff0a00720c */ /* 0x000fe20003f25270 */
[----:B--2---:R-:W-:-:S12]  /*0670*/  IMAD.IADD R0, R3, 0x1, R0 ;  /* 0x0000000103007824 */ /* 0x004fd800078e0200 */
[----:B------:R-:W-:Y:S05]  /*0680*/  @P1 BRA `(.L_x_16) ;  /* 0xfffffffc00e41947 */ /* 0x000fea000383ffff */
.L_x_11:
[----:B------:R-:W-:Y:S05]  /*0690*/  @!P0 EXIT ;  /* 0x000000000000894d */ /* 0x000fea0003800000 */
[C---:B------:R-:W-:Y:S01]  /*06a0*/  ISETP.GE.U32.AND P0, PT, R4.reuse, 0x8, PT ;  /* 0x000000080400780c */ /* 0x040fe20003f06070 */
[----:B------:R-:W-:Y:S01]  /*06b0*/  IMAD R5, R5, R4, RZ ;  /* 0x0000000405057224 */ /* 0x000fe200078e02ff */
[----:B------:R-:W-:Y:S01]  /*06c0*/  LOP3.LUT R12, R4, 0x7, RZ, 0xc0, !PT ;  /* 0x00000007040c7812 */ /* 0x000fe200078ec0ff */
[----:B------:R-:W-:-:S03]  /*06d0*/  IMAD.MOV.U32 R2, RZ, RZ, RZ ;  /* 0x000000ffff027224 */ /* 0x000fc600078e00ff */
[----:B------:R-:W-:-:S07]  /*06e0*/  ISETP.NE.AND P2, PT, R12, RZ, PT ;  /* 0x000000ff0c00720c */ /* 0x000fce0003f45270 */
[----:B------:R-:W-:Y:S06]  /*06f0*/  @!P0 BRA `(.L_x_17) ;  /* 0x0000000000688947 */ /* 0x000fec0003800000 */
[----:B------:R-:W0:Y:S01]  /*0700*/  LDCU.64 UR4, c[0x0][0x388] ;  /* 0x00007100ff0477ac */ /* 0x000e220008000a00 */
[----:B------:R-:W-:Y:S01]  /*0710*/  LOP3.LUT R2, R5, 0x1, RZ, 0xc0, !PT ;  /* 0x0000000105027812 */ /* 0x000fe200078ec0ff */
[----:B------:R-:W-:-:S03]  /*0720*/  IMAD.MOV.U32 R11, RZ, RZ, R5 ;  /* 0x000000ffff0b7224 */ /* 0x000fc600078e0005 */
[C---:B------:R-:W-:Y:S02]  /*0730*/  ISETP.NE.AND P0, PT, R2.reuse, RZ, PT ;  /* 0x000000ff0200720c */ /* 0x040fe40003f05270 */
[C---:B------:R-:W-:Y:S02]  /*0740*/  ISETP.NE.AND P3, PT, R2.reuse, RZ, PT ;  /* 0x000000ff0200720c */ /* 0x040fe40003f65270 */
[----:B------:R-:W-:Y:S02]  /*0750*/  ISETP.NE.AND P1, PT, R2, RZ, PT ;  /* 0x000000ff0200720c */ /* 0x000fe40003f25270 */
[----:B------:R-:W-:-:S05]  /*0760*/  LOP3.LUT R2, R4, 0x7ffffff8, RZ, 0xc0, !PT ;  /* 0x7ffffff804027812 */ /* 0x000fca00078ec0ff */
[----:B------:R-:W-:Y:S01]  /*0770*/  IMAD.MOV R3, RZ, RZ, -R2 ;  /* 0x000000ffff037224 */ /* 0x000fe200078e0a02 */
[----:B0-----:R-:W-:-:S04]  /*0780*/  UIADD3 UR4, UP0, UPT, UR4, 0x10, URZ ;  /* 0x0000001004047890 */ /* 0x001fc8000ff1e0ff */
[----:B------:R-:W-:Y:S02]  /*0790*/  UIADD3.X UR5, UPT, UPT, URZ, UR5, URZ, UP0, !UPT ;  /* 0x00000005ff057290 */ /* 0x000fe400087fe4ff */
[----:B------:R-:W-:-:S04]  /*07a0*/  IMAD.U32 R6, RZ, RZ, UR4 ;  /* 0x00000004ff067e24 */ /* 0x000fc8000f8e00ff */
[----:B------:R-:W-:-:S07]  /*07b0*/  IMAD.U32 R7, RZ, RZ, UR5 ;  /* 0x00000005ff077e24 */ /* 0x000fce000f8e00ff */
.L_x_18:
[----:B0-----:R-:W-:-:S04]  /*07c0*/  IMAD.WIDE R8, R11, 0x4, R6 ;  /* 0x000000040b087825 */ /* 0x001fc800078e0206 */
[----:B------:R-:W-:Y:S01]  /*07d0*/  VIADD R3, R3, 0x8 ;  /* 0x0000000803037836 */ /* 0x000fe20000000000 */
[----:B------:R0:W-:Y:S01]  /*07e0*/  @P0 STG.E desc[UR6][R8.64+-0x10], R0 ;  /* 0xfffff00008000986 */ /* 0x0001e2000c101906 */
[----:B------:R-:W-:Y:S01]  /*07f0*/  PLOP3.LUT P0, PT, P1, PT, PT, 0x80, 0x8 ;  /* 0x000000000008781c */ /* 0x000fe20000f0f070 */
[----:B------:R-:W-:Y:S02]  /*0800*/  VIADD R11, R11, 0x8 ;  /* 0x000000080b0b7836 */ /* 0x000fe40000000000 */
[----:B------:R0:W-:Y:S01]  /*0810*/  @!P3 STG.E desc[UR6][R8.64+-0xc], R0 ;  /* 0xfffff4000800b986 */ /* 0x0001e2000c101906 */
[----:B------:R-:W-:-:S03]  /*0820*/  ISETP.NE.AND P4, PT, R3, RZ, PT ;  /* 0x000000ff0300720c */ /* 0x000fc60003f85270 */
[----:B------:R0:W-:Y:S04]  /*0830*/  @!P3 STG.E desc[UR6][R8.64+-0x4], R0 ;  /* 0xfffffc000800b986 */ /* 0x0001e8000c101906 */
[----:B------:R0:W-:Y:S04]  /*0840*/  @!P3 STG.E desc[UR6][R8.64+0x4], R0 ;  /* 0x000004000800b986 */ /* 0x0001e8000c101906 */
[----:B------:R0:W-:Y:S04]  /*0850*/  @!P3 STG.E desc[UR6][R8.64+0xc], R0 ;  /* 0x00000c000800b986 */ /* 0x0001e8000c101906 */
[----:B------:R0:W-:Y:S04]  /*0860*/  @P0 STG.E desc[UR6][R8.64+-0x8], R0 ;  /* 0xfffff80008000986 */ /* 0x0001e8000c101906 */
[----:B------:R0:W-:Y:S04]  /*0870*/  @P0 STG.E desc[UR6][R8.64], R0 ;  /* 0x0000000008000986 */ /* 0x0001e8000c101906 */
[----:B------:R0:W-:Y:S01]  /*0880*/  @P0 STG.E desc[UR6][R8.64+0x8], R0 ;  /* 0x0000080008000986 */ /* 0x0001e2000c101906 */
[----:B------:R-:W-:Y:S05]  /*0890*/  @P4 BRA `(.L_x_18) ;  /* 0xfffffffc00c84947 */ /* 0x000fea000383ffff */
.L_x_17:
[----:B------:R-:W-:Y:S05]  /*08a0*/  @!P2 EXIT ;  /* 0x000000000000a94d */ /* 0x000fea0003800000 */
[----:B------:R-:W1:Y:S01]  /*08b0*/  LDC R10, c[0x0][0x394] ;  /* 0x0000e500ff0a7b82 */ /* 0x000e620000000800 */
[----:B------:R-:W-:Y:S02]  /*08c0*/  ISETP.GE.U32.AND P1, PT, R12, 0x4, PT ;  /* 0x000000040c00780c */ /* 0x000fe40003f26070 */
[----:B-1----:R-:W-:-:S04]  /*08d0*/  LOP3.LUT R11, R10, 0x3, RZ, 0xc0, !PT ;  /* 0x000000030a0b7812 */ /* 0x002fc800078ec0ff */
[----:B------:R-:W-:-:S07]  /*08e0*/  ISETP.NE.AND P0, PT, R11, RZ, PT ;  /* 0x000000ff0b00720c */ /* 0x000fce0003f05270 */
[----:B------:R-:W-:Y:S06]  /*08f0*/  @!P1 BRA `(.L_x_19) ;  /* 0x0000000000409947 */ /* 0x000fec0003800000 */
[C---:B0-----:R-:W-:Y:S01]  /*0900*/  IMAD.IADD R9, R5.reuse, 0x1, R2 ;  /* 0x0000000105097824 */ /* 0x041fe200078e0202 */
[----:B------:R-:W0:Y:S01]  /*0910*/  LDCU.64 UR4, c[0x0][0x388] ;  /* 0x00007100ff0477ac */ /* 0x000e220008000a00 */
[----:B------:R-:W-:Y:S01]  /*0920*/  IADD3 R3, P4, PT, R5, R2, RZ ;  /* 0x0000000205037210 */ /* 0x000fe20007f9e0ff */
[----:B------:R-:W-:Y:S02]  /*0930*/  VIADD R2, R2, 0x4 ;  /* 0x0000000402027836 */ /* 0x000fe40000000000 */
[----:B------:R-:W-:-:S04]  /*0940*/  LOP3.LUT P3, R4, R9, 0x1, RZ, 0xc0, !PT ;  /* 0x0000000109047812 */ /* 0x000fc8000786c0ff */
[C---:B------:R-:W-:Y:S02]  /*0950*/  ISETP.NE.AND P1, PT, R4.reuse, RZ, PT ;  /* 0x000000ff0400720c */ /* 0x040fe40003f25270 */
[----:B------:R-:W-:Y:S02]  /*0960*/  ISETP.NE.AND P2, PT, R4, RZ, PT ;  /* 0x000000ff0400720c */ /* 0x000fe40003f45270 */
[----:B------:R-:W-:-:S05]  /*0970*/  LEA.HI.X.SX32 R4, R5, RZ, 0x1, P4 ;  /* 0x000000ff05047211 */ /* 0x000fca00020f0eff */
[----:B------:R-:W1:Y:S01]  /*0980*/  @P3 LDC.64 R6, c[0x0][0x388] ;  /* 0x0000e200ff063b82 */ /* 0x000e620000000a00 */
[----:B0-----:R-:W-:Y:S01]  /*0990*/  LEA R8, P4, R3, UR4, 0x2 ;  /* 0x0000000403087c11 */ /* 0x001fe2000f8810ff */
[----:B-1----:R-:W-:-:S03]  /*09a0*/  @P3 IMAD.WIDE R6, R9, 0x4, R6 ;  /* 0x0000000409063825 */ /* 0x002fc600078e0206 */
[----:B------:R-:W-:Y:S02]  /*09b0*/  LEA.HI.X R9, R3, UR5, R4, 0x2, P4 ;  /* 0x0000000503097c11 */ /* 0x000fe4000a0f1404 */
[----:B------:R1:W-:Y:S04]  /*09c0*/  @P3 STG.E desc[UR6][R6.64], R0 ;  /* 0x0000000006003986 */ /* 0x0003e8000c101906 */
[----:B------:R1:W-:Y:S04]  /*09d0*/  @!P1 STG.E desc[UR6][R8.64+0x4], R0 ;  /* 0x0000040008009986 */ /* 0x0003e8000c101906 */
[----:B------:R1:W-:Y:S04]  /*09e0*/  @P2 STG.E desc[UR6][R8.64+0x8], R0 ;  /* 0x0000080008002986 */ /* 0x0003e8000c101906 */
[----:B------:R1:W-:Y:S02]  /*09f0*/  @!P1 STG.E desc[UR6][R8.64+0xc], R0 ;  /* 0x00000c0008009986 */ /* 0x0003e4000c101906 */
.L_x_19:
[----:B------:R-:W-:Y:S05]  /*0a00*/  @!P0 EXIT ;  /* 0x000000000000894d */ /* 0x000fea0003800000 */
[----:B------:R-:W-:Y:S02]  /*0a10*/  ISETP.NE.AND P1, PT, R11, 0x1, PT ;  /* 0x000000010b00780c */ /* 0x000fe40003f25270 */
[----:B------:R-:W-:-:S04]  /*0a20*/  LOP3.LUT R3, R10, 0x1, RZ, 0xc0, !PT ;  /* 0x000000010a037812 */ /* 0x000fc800078ec0ff */
[----:B------:R-:W-:-:S07]  /*0a30*/  ISETP.NE.U32.AND P0, PT, R3, 0x1, PT ;  /* 0x000000010300780c */ /* 0x000fce0003f05070 */
[----:B------:R-:W-:Y:S06]  /*0a40*/  @!P1 BRA `(.L_x_20) ;  /* 0x0000000000349947 */ /* 0x000fec0003800000 */
[----:B------:R-:W-:-:S05]  /*0a50*/  IMAD.IADD R3, R5, 0x1, R2 ;  /* 0x0000000105037824 */ /* 0x000fca00078e0202 */
[----:B------:R-:W-:-:S04]  /*0a60*/  LOP3.LUT P1, R4, R3, 0x1, RZ, 0xc0, !PT ;  /* 0x0000000103047812 */ /* 0x000fc8000782c0ff */
[----:B------:R-:W-:-:S09]  /*0a70*/  ISETP.NE.AND P2, PT, R4, RZ, PT ;  /* 0x000000ff0400720c */ /* 0x000fd20003f45270 */
[----:B-1----:R-:W1:Y:S04]  /*0a80*/  @P1 LDC.64 R6, c[0x0][0x388] ;  /* 0x0000e200ff061b82 */ /* 0x002e680000000a00 */
[----:B------:R-:W-:Y:S01]  /*0a90*/  @!P2 IADD3 R4, P3, PT, R5, R2, RZ ;  /* 0x000000020504a210 */ /* 0x000fe20007f7e0ff */
[----:B------:R-:W-:-:S03]  /*0aa0*/  VIADD R2, R2, 0x2 ;  /* 0x0000000202027836 */ /* 0x000fc60000000000 */
[----:B------:R-:W2:Y:S01]  /*0ab0*/  @!P2 LDC.64 R10, c[0x0][0x388] ;  /* 0x0000e200ff0aab82 */ /* 0x000ea20000000a00 */
[----:B0-----:R-:W-:Y:S01]  /*0ac0*/  @!P2 LEA.HI.X.SX32 R9, R5, RZ, 0x1, P3 ;  /* 0x000000ff0509a211 */ /* 0x001fe200018f0eff */
[----:B-1----:R-:W-:-:S05]  /*0ad0*/  @P1 IMAD.WIDE R6, R3, 0x4, R6 ;  /* 0x0000000403061825 */ /* 0x002fca00078e0206 */
[----:B------:R3:W-:Y:S01]  /*0ae0*/  @P1 STG.E desc[UR6][R6.64], R0 ;  /* 0x0000000006001986 */ /* 0x0007e2000c101906 */
[----:B--2---:R-:W-:-:S04]  /*0af0*/  @!P2 LEA R8, P3, R4, R10, 0x2 ;  /* 0x0000000a0408a211 */ /* 0x004fc800078610ff */
[----:B------:R-:W-:-:S05]  /*0b00*/  @!P2 LEA.HI.X R9, R4, R11, R9, 0x2, P3 ;  /* 0x0000000b0409a211 */ /* 0x000fca00018f1409 */
[----:B------:R3:W-:Y:S04]  /*0b10*/  @!P2 STG.E desc[UR6][R8.64+0x4], R0 ;  /* 0x000004000800a986 */ /* 0x0007e8000c101906 */
.L_x_20:
[----:B------:R-:W-:Y:S05]  /*0b20*/  @P0 EXIT ;  /* 0x000000000000094d */ /* 0x000fea0003800000 */
[----:B------:R-:W-:-:S05]  /*0b30*/  IMAD.IADD R5, R5, 0x1, R2 ;  /* 0x0000000105057824 */ /* 0x000fca00078e0202 */
[----:B------:R-:W-:-:S04]  /*0b40*/  LOP3.LUT R2, R5, 0x1, RZ, 0xc0, !PT ;  /* 0x0000000105027812 */ /* 0x000fc800078ec0ff */
[----:B------:R-:W-:-:S13]  /*0b50*/  ISETP.NE.U32.AND P0, PT, R2, 0x1, PT ;  /* 0x000000010200780c */ /* 0x000fda0003f05070 */
[----:B------:R-:W-:Y:S05]  /*0b60*/  @P0 EXIT ;  /* 0x000000000000094d */ /* 0x000fea0003800000 */
[----:B------:R-:W2:Y:S02]  /*0b70*/  LDC.64 R2, c[0x0][0x388] ;  /* 0x0000e200ff027b82 */ /* 0x000ea40000000a00 */
[----:B--2---:R-:W-:-:S05]  /*0b80*/  IMAD.WIDE R2, R5, 0x4, R2 ;  /* 0x0000000405027825 */ /* 0x004fca00078e0202 */
[----:B------:R-:W-:Y:S01]  /*0b90*/  STG.E desc[UR6][R2.64], R0 ;  /* 0x0000000002007986 */ /* 0x000fe2000c101906 */
[----:B------:R-:W-:Y:S05]  /*0ba0*/  EXIT ;  /* 0x000000000000794d */ /* 0x000fea0003800000 */
.L_x_21:
        /* <DEDUP_REMOVED lines=13> */
.L_x_23:


//--------------------- .nv.shared.reserved.0     --------------------------
	.section	.nv.shared.reserved.0,"aw",@nobits
	.weak		__nv_reservedSMEM_offset_0_alias
	.size		__nv_reservedSMEM_offset_0_alias, 0, 64
	.other		__nv_reservedSMEM_offset_0_alias,@"STO_CUDA_RESERVED_SHARED STV_DEFAULT"
__nv_reservedSMEM_offset_0_alias:
	.zero		0
	.zero		64


//--------------------- .nv.constant0._Z12calc_colsumsPiS_ii --------------------------
	.section	.nv.constant0._Z12calc_colsumsPiS_ii,"a",@progbits
	.sectionflags	@""
	.align	4
.nv.constant0._Z12calc_colsumsPiS_ii:
	.zero		920


//--------------------- .nv.constant0._Z12calc_rowsumsPiS_ii --------------------------
	.section	.nv.constant0._Z12calc_rowsumsPiS_ii,"a",@progbits
	.sectionflags	@""
	.align	4
.nv.constant0._Z12calc_rowsumsPiS_ii:
	.zero		920


//--------------------- SYMBOLS --------------------------

	.type		.nv.reservedSmem.offset0,@object
	.size		.nv.reservedSmem.offset0,0x4
